def attn_fwd(
    Q,
    K,
    V,
    Out,
    Lse,
    sm_scale,
    stride_qz,
    stride_qh,
    stride_qm,
    stride_qk,
    stride_kz,
    stride_kh,
    stride_kn,
    stride_kk,
    stride_vz,
    stride_vh,
    stride_vn,
    stride_vk,
    stride_oz,
    stride_oh,
    stride_om,
    stride_ok,
    seqlen_q,
    seqlen_k,
    BLOCK_M: tl.constexpr,
    BLOCK_N: tl.constexpr,
    HEAD_DIM: tl.constexpr,
    CAUSAL: tl.constexpr,
):
    start_m = tl.program_id(0)
    off_hz = tl.program_id(1)
    q_off = off_hz * stride_qh
    k_off = off_hz * stride_kh
    v_off = off_hz * stride_vh
    offs_m = start_m * BLOCK_M + tl.arange(0, BLOCK_M)
    offs_d = tl.arange(0, HEAD_DIM)
    offs_n = tl.arange(0, BLOCK_N)
    q_ptrs = Q + q_off + offs_m[:, None] * stride_qm + offs_d[None, :] * stride_qk
    k_ptrs = K + k_off + offs_d[:, None] * stride_kk + offs_n[None, :] * stride_kn
    v_ptrs = V + v_off + offs_n[:, None] * stride_vn + offs_d[None, :] * stride_vk
    m_i = tl.full([BLOCK_M], float("-inf"), dtype=tl.float32)
    l_i = tl.zeros([BLOCK_M], dtype=tl.float32) + 1.0
    acc = tl.zeros([BLOCK_M, HEAD_DIM], dtype=tl.float32)
    q = tl.load(q_ptrs)
    acc, l_i, m_i = _attn_fwd_inner(
        acc,
        l_i,
        m_i,
        q,
        k_ptrs,
        v_ptrs,
        sm_scale,
        stride_kn,
        stride_vn,
        start_m,
        seqlen_k,
        BLOCK_M,
        BLOCK_N,
        HEAD_DIM,
        CAUSAL,
    )
    acc = acc / l_i[:, None]
    lse = m_i + tl.math.log2(l_i) / 1.4426950408889634
    o_ptrs = (
        Out
        + off_hz * stride_oh
        + offs_m[:, None] * stride_om
        + offs_d[None, :] * stride_ok
    )
    tl.store(o_ptrs, acc.to(Out.dtype.element_ty))
    tl.store(Lse + off_hz * seqlen_q + offs_m, lse)

# config = {"BLOCK_M": 64, "BLOCK_N": 64, "HEAD_DIM": 128, "arch": "sm_90", "causal": true, "dtype": "fp16", "num_stages": 2, "num_warps": 8}
# arch = sm_90


// ===== COMPILED SASS (sm_90a) =====

	.target	sm_90a

	.elftype	@"ET_EXEC"


//--------------------- .note.nv.tkinfo           --------------------------
	.section	.note.nv.tkinfo,"",@"SHT_NOTE"
	.sectionflags	@"SHF_NOTE_NV_TKINFO"
	.tkinfo
        /*0018*/ 	.word	0x00000002
        /*0030*/ 	.string	""
        /*0030*/ 	.string	"ptxas"
        /*0030*/ 	.string	"Cuda compilation tools, release 13.0, V13.0.88"
        /*0030*/ 	.string	"Build cuda_13.0.r13.0/compiler.36424714_0"
        /*0030*/ 	.string	"-v  -suppress-debug-info  -lineinfo  -arch sm_90a "



//--------------------- .note.nv.cuinfo           --------------------------
	.section	.note.nv.cuinfo,"",@"SHT_NOTE"
	.sectionflags	@"SHF_NOTE_NV_CUINFO"
        /*0018*/ 	.short	0x0002
        /*001a*/ 	.short	0x005a
        /*001c*/ 	.short	0x0082
	.zero		2


//--------------------- .nv.info                  --------------------------
	.section	.nv.info,"",@"SHT_CUDA_INFO"
	.align	4


	//----- nvinfo : EIATTR_REGCOUNT
	.align		4
        /*0000*/ 	.byte	0x04, 0x2f
        /*0002*/ 	.short	(.L_2 - .L_1)
	.align		4
.L_1:
        /*0004*/ 	.word	index@(attn_fwd)
        /*0008*/ 	.word	0x000000ff


	//----- nvinfo : EIATTR_FRAME_SIZE
	.align		4
.L_2:
        /*000c*/ 	.byte	0x04, 0x11
        /*000e*/ 	.short	(.L_4 - .L_3)
	.align		4
.L_3:
        /*0010*/ 	.word	index@(attn_fwd)
        /*0014*/ 	.word	0x00000000


	//----- nvinfo : EIATTR_MIN_STACK_SIZE
	.align		4
.L_4:
        /*0018*/ 	.byte	0x04, 0x12
        /*001a*/ 	.short	(.L_6 - .L_5)
	.align		4
.L_5:
        /*001c*/ 	.word	index@(attn_fwd)
        /*0020*/ 	.word	0x00000000
.L_6:


//--------------------- .nv.compat                --------------------------
	.section	.nv.compat,"",@"SHT_CUDA_COMPAT_INFO"
	.align	4
        /*0000*/ 	.byte	0x02, 0x09, 0x01, 0x00, 0x02, 0x02, 0x04, 0x00, 0x02, 0x05, 0x05, 0x00, 0x03, 0x07, 0x01, 0x01
        /*0010*/ 	.byte	0x02, 0x03, 0x00, 0x00, 0x02, 0x06, 0x01, 0x00, 0x04, 0x0b, 0x08, 0x00, 0x00, 0x00, 0x00, 0x00
        /*0020*/ 	.byte	0x00, 0x00, 0x00, 0x00


//--------------------- .nv.info.attn_fwd         --------------------------
	.section	.nv.info.attn_fwd,"",@"SHT_CUDA_INFO"
	.sectionflags	@""
	.align	4


	//----- nvinfo : EIATTR_CUDA_API_VERSION
	.align		4
        /*0000*/ 	.byte	0x04, 0x37
        /*0002*/ 	.short	(.L_8 - .L_7)
.L_7:
        /*0004*/ 	.word	0x00000082


	//----- nvinfo : EIATTR_KPARAM_INFO
	.align		4
.L_8:
        /*0008*/ 	.byte	0x04, 0x17
        /*000a*/ 	.short	(.L_10 - .L_9)
.L_9:
        /*000c*/ 	.word	0x00000000
        /*0010*/ 	.short	0x0019
        /*0012*/ 	.short	0x0080
        /*0014*/ 	.byte	0x00, 0xf4, 0x21, 0x00


	//----- nvinfo : EIATTR_KPARAM_INFO
	.align		4
.L_10:
        /*0018*/ 	.byte	0x04, 0x17
        /*001a*/ 	.short	(.L_12 - .L_11)
.L_11:
        /*001c*/ 	.word	0x00000000
        /*0020*/ 	.short	0x0018
        /*0022*/ 	.short	0x0078
        /*0024*/ 	.byte	0x00, 0xf4, 0x21, 0x00


	//----- nvinfo : EIATTR_KPARAM_INFO
	.align		4
.L_12:
        /*0028*/ 	.byte	0x04, 0x17
        /*002a*/ 	.short	(.L_14 - .L_13)
.L_13:
        /*002c*/ 	.word	0x00000000
        /*0030*/ 	.short	0x0017
        /*0032*/ 	.short	0x0070
        /*0034*/ 	.byte	0x00, 0xf0, 0x11, 0x00


	//----- nvinfo : EIATTR_KPARAM_INFO
	.align		4
.L_14:
        /*0038*/ 	.byte	0x04, 0x17
        /*003a*/ 	.short	(.L_16 - .L_15)
.L_15:
        /*003c*/ 	.word	0x00000000
        /*0040*/ 	.short	0x0016
        /*0042*/ 	.short	0x006c
        /*0044*/ 	.byte	0x00, 0xf0, 0x11, 0x00


	//----- nvinfo : EIATTR_KPARAM_INFO
	.align		4
.L_16:
        /*0048*/ 	.byte	0x04, 0x17
        /*004a*/ 	.short	(.L_18 - .L_17)
.L_17:
        /*004c*/ 	.word	0x00000000
        /*0050*/ 	.short	0x0015
        /*0052*/ 	.short	0x0068
        /*0054*/ 	.byte	0x00, 0xf0, 0x11, 0x00


	//----- nvinfo : EIATTR_KPARAM_INFO
	.align		4
.L_18:
        /*0058*/ 	.byte	0x04, 0x17
        /*005a*/ 	.short	(.L_20 - .L_19)
.L_19:
        /*005c*/ 	.word	0x00000000
        /*0060*/ 	.short	0x0014
        /*0062*/ 	.short	0x0064
        /*0064*/ 	.byte	0x00, 0xf0, 0x11, 0x00


	//----- nvinfo : EIATTR_KPARAM_INFO
	.align		4
.L_20:
        /*0068*/ 	.byte	0x04, 0x17
        /*006a*/ 	.short	(.L_22 - .L_21)
.L_21:
        /*006c*/ 	.word	0x00000000
        /*0070*/ 	.short	0x0013
        /*0072*/ 	.short	0x0060
        /*0074*/ 	.byte	0x00, 0xf0, 0x11, 0x00


	//----- nvinfo : EIATTR_KPARAM_INFO
	.align		4
.L_22:
        /*0078*/ 	.byte	0x04, 0x17
        /*007a*/ 	.short	(.L_24 - .L_23)
.L_23:
        /*007c*/ 	.word	0x00000000
        /*0080*/ 	.short	0x0012
        /*0082*/ 	.short	0x005c
        /*0084*/ 	.byte	0x00, 0xf0, 0x11, 0x00


	//----- nvinfo : EIATTR_KPARAM_INFO
	.align		4
.L_24:
        /*0088*/ 	.byte	0x04, 0x17
        /*008a*/ 	.short	(.L_26 - .L_25)
.L_25:
        /*008c*/ 	.word	0x00000000
        /*0090*/ 	.short	0x0011
        /*0092*/ 	.short	0x0058
        /*0094*/ 	.byte	0x00, 0xf0, 0x11, 0x00


	//----- nvinfo : EIATTR_KPARAM_INFO
	.align		4
.L_26:
        /*0098*/ 	.byte	0x04, 0x17
        /*009a*/ 	.short	(.L_28 - .L_27)
.L_27:
        /*009c*/ 	.word	0x00000000
        /*00a0*/ 	.short	0x0010
        /*00a2*/ 	.short	0x0054
        /*00a4*/ 	.byte	0x00, 0xf0, 0x11, 0x00


	//----- nvinfo : EIATTR_KPARAM_INFO
	.align		4
.L_28:
        /*00a8*/ 	.byte	0x04, 0x17
        /*00aa*/ 	.short	(.L_30 - .L_29)
.L_29:
        /*00ac*/ 	.word	0x00000000
        /*00b0*/ 	.short	0x000f
        /*00b2*/ 	.short	0x0050
        /*00b4*/ 	.byte	0x00, 0xf0, 0x11, 0x00


	//----- nvinfo : EIATTR_KPARAM_INFO
	.align		4
.L_30:
        /*00b8*/ 	.byte	0x04, 0x17
        /*00ba*/ 	.short	(.L_32 - .L_31)
.L_31:
        /*00bc*/ 	.word	0x00000000
        /*00c0*/ 	.short	0x000e
        /*00c2*/ 	.short	0x004c
        /*00c4*/ 	.byte	0x00, 0xf0, 0x11, 0x00


	//----- nvinfo : EIATTR_KPARAM_INFO
	.align		4
.L_32:
        /*00c8*/ 	.byte	0x04, 0x17
        /*00ca*/ 	.short	(.L_34 - .L_33)
.L_33:
        /*00cc*/ 	.word	0x00000000
        /*00d0*/ 	.short	0x000d
        /*00d2*/ 	.short	0x0048
        /*00d4*/ 	.byte	0x00, 0xf0, 0x11, 0x00


	//----- nvinfo : EIATTR_KPARAM_INFO
	.align		4
.L_34:
        /*00d8*/ 	.byte	0x04, 0x17
        /*00da*/ 	.short	(.L_36 - .L_35)
.L_35:
        /*00dc*/ 	.word	0x00000000
        /*00e0*/ 	.short	0x000c
        /*00e2*/ 	.short	0x0044
        /*00e4*/ 	.byte	0x00, 0xf0, 0x11, 0x00


	//----- nvinfo : EIATTR_KPARAM_INFO
	.align		4
.L_36:
        /*00e8*/ 	.byte	0x04, 0x17
        /*00ea*/ 	.short	(.L_38 - .L_37)
.L_37:
        /*00ec*/ 	.word	0x00000000
        /*00f0*/ 	.short	0x000b
        /*00f2*/ 	.short	0x0040
        /*00f4*/ 	.byte	0x00, 0xf0, 0x11, 0x00


	//----- nvinfo : EIATTR_KPARAM_INFO
	.align		4
.L_38:
        /*00f8*/ 	.byte	0x04, 0x17
        /*00fa*/ 	.short	(.L_40 - .L_39)
.L_39:
        /*00fc*/ 	.word	0x00000000
        /*0100*/ 	.short	0x000a
        /*0102*/ 	.short	0x003c
        /*0104*/ 	.byte	0x00, 0xf0, 0x11, 0x00


	//----- nvinfo : EIATTR_KPARAM_INFO
	.align		4
.L_40:
        /*0108*/ 	.byte	0x04, 0x17
        /*010a*/ 	.short	(.L_42 - .L_41)
.L_41:
        /*010c*/ 	.word	0x00000000
        /*0110*/ 	.short	0x0009
        /*0112*/ 	.short	0x0038
        /*0114*/ 	.byte	0x00, 0xf0, 0x11, 0x00


	//----- nvinfo : EIATTR_KPARAM_INFO
	.align		4
.L_42:
        /*0118*/ 	.byte	0x04, 0x17
        /*011a*/ 	.short	(.L_44 - .L_43)
.L_43:
        /*011c*/ 	.word	0x00000000
        /*0120*/ 	.short	0x0008
        /*0122*/ 	.short	0x0034
        /*0124*/ 	.byte	0x00, 0xf0, 0x11, 0x00


	//----- nvinfo : EIATTR_KPARAM_INFO
	.align		4
.L_44:
        /*0128*/ 	.byte	0x04, 0x17
        /*012a*/ 	.short	(.L_46 - .L_45)
.L_45:
        /*012c*/ 	.word	0x00000000
        /*0130*/ 	.short	0x0007
        /*0132*/ 	.short	0x0030
        /*0134*/ 	.byte	0x00, 0xf0, 0x11, 0x00


	//----- nvinfo : EIATTR_KPARAM_INFO
	.align		4
.L_46:
        /*0138*/ 	.byte	0x04, 0x17
        /*013a*/ 	.short	(.L_48 - .L_47)
.L_47:
        /*013c*/ 	.word	0x00000000
        /*0140*/ 	.short	0x0006
        /*0142*/ 	.short	0x002c
        /*0144*/ 	.byte	0x00, 0xf0, 0x11, 0x00


	//----- nvinfo : EIATTR_KPARAM_INFO
	.align		4
.L_48:
        /*0148*/ 	.byte	0x04, 0x17
        /*014a*/ 	.short	(.L_50 - .L_49)
.L_49:
        /*014c*/ 	.word	0x00000000
        /*0150*/ 	.short	0x0005
        /*0152*/ 	.short	0x0028
        /*0154*/ 	.byte	0x00, 0xf0, 0x11, 0x00


	//----- nvinfo : EIATTR_KPARAM_INFO
	.align		4
.L_50:
        /*0158*/ 	.byte	0x04, 0x17
        /*015a*/ 	.short	(.L_52 - .L_51)
.L_51:
        /*015c*/ 	.word	0x00000000
        /*0160*/ 	.short	0x0004
        /*0162*/ 	.short	0x0020
        /*0164*/ 	.byte	0x00, 0xf4, 0x21, 0x00


	//----- nvinfo : EIATTR_KPARAM_INFO
	.align		4
.L_52:
        /*0168*/ 	.byte	0x04, 0x17
        /*016a*/ 	.short	(.L_54 - .L_53)
.L_53:
        /*016c*/ 	.word	0x00000000
        /*0170*/ 	.short	0x0003
        /*0172*/ 	.short	0x0018
        /*0174*/ 	.byte	0x00, 0xf4, 0x21, 0x00


	//----- nvinfo : EIATTR_KPARAM_INFO
	.align		4
.L_54:
        /*0178*/ 	.byte	0x04, 0x17
        /*017a*/ 	.short	(.L_56 - .L_55)
.L_55:
        /*017c*/ 	.word	0x00000000
        /*0180*/ 	.short	0x0002
        /*0182*/ 	.short	0x0010
        /*0184*/ 	.byte	0x00, 0xf4, 0x21, 0x00


	//----- nvinfo : EIATTR_KPARAM_INFO
	.align		4
.L_56:
        /*0188*/ 	.byte	0x04, 0x17
        /*018a*/ 	.short	(.L_58 - .L_57)
.L_57:
        /*018c*/ 	.word	0x00000000
        /*0190*/ 	.short	0x0001
        /*0192*/ 	.short	0x0008
        /*0194*/ 	.byte	0x00, 0xf4, 0x21, 0x00


	//----- nvinfo : EIATTR_KPARAM_INFO
	.align		4
.L_58:
        /*0198*/ 	.byte	0x04, 0x17
        /*019a*/ 	.short	(.L_60 - .L_59)
.L_59:
        /*019c*/ 	.word	0x00000000
        /*01a0*/ 	.short	0x0000
        /*01a2*/ 	.short	0x0000
        /*01a4*/ 	.byte	0x00, 0xf4, 0x21, 0x00


	//----- nvinfo : EIATTR_SPARSE_MMA_MASK
	.align		4
.L_60:
        /*01a8*/ 	.byte	0x03, 0x50
        /*01aa*/ 	.short	0x0000


	//----- nvinfo : EIATTR_MAXREG_COUNT
	.align		4
        /*01ac*/ 	.byte	0x03, 0x1b
        /*01ae*/ 	.short	0x00ff


	//----- nvinfo : EIATTR_NUM_BARRIERS
	.align		4
        /*01b0*/ 	.byte	0x02, 0x4c
        /*01b2*/ 	.byte	0x01
	.zero		1


	//----- nvinfo : EIATTR_MERCURY_ISA_VERSION
	.align		4
        /*01b4*/ 	.byte	0x03, 0x5f
        /*01b6*/ 	.short	0x0101


	//----- nvinfo : EIATTR_COOP_GROUP_MASK_REGIDS
	.align		4
        /*01b8*/ 	.byte	0x04, 0x29
        /*01ba*/ 	.short	(.L_62 - .L_61)


	//   ....[0]....
.L_61:
        /*01bc*/ 	.word	0xffffffff


	//   ....[1]....
        /*01c0*/ 	.word	0xffffffff


	//   ....[2]....
        /*01c4*/ 	.word	0xffffffff


	//   ....[3]....
        /*01c8*/ 	.word	0xffffffff


	//   ....[4]....
        /*01cc*/ 	.word	0xffffffff


	//   ....[5]....
        /*01d0*/ 	.word	0xffffffff


	//   ....[6]....
        /*01d4*/ 	.word	0xffffffff


	//   ....[7]....
        /*01d8*/ 	.word	0xffffffff


	//----- nvinfo : EIATTR_COOP_GROUP_INSTR_OFFSETS
	.align		4
.L_62:
        /*01dc*/ 	.byte	0x04, 0x28
        /*01de*/ 	.short	(.L_64 - .L_63)


	//   ....[0]....
.L_63:
        /*01e0*/ 	.word	0x00003480


	//   ....[1]....
        /*01e4*/ 	.word	0x000035e0


	//   ....[2]....
        /*01e8*/ 	.word	0x000039e0


	//   ....[3]....
        /*01ec*/ 	.word	0x00003a40


	//   ....[4]....
        /*01f0*/ 	.word	0x000048e0


	//   ....[5]....
        /*01f4*/ 	.word	0x000048f0


	//   ....[6]....
        /*01f8*/ 	.word	0x00004940


	//   ....[7]....
        /*01fc*/ 	.word	0x00004960


	//----- nvinfo : EIATTR_EXIT_INSTR_OFFSETS
	.align		4
.L_64:
        /*0200*/ 	.byte	0x04, 0x1c
        /*0202*/ 	.short	(.L_66 - .L_65)


	//   ....[0]....
.L_65:
        /*0204*/ 	.word	0x00006500


	//   ....[1]....
        /*0208*/ 	.word	0x00006530


	//----- nvinfo : EIATTR_REQNTID
	.align		4
.L_66:
        /*020c*/ 	.byte	0x04, 0x10
        /*020e*/ 	.short	(.L_68 - .L_67)
.L_67:
        /*0210*/ 	.word	0x00000100
        /*0214*/ 	.word	0x00000001
        /*0218*/ 	.word	0x00000001


	//----- nvinfo : EIATTR_CBANK_PARAM_SIZE
	.align		4
.L_68:
        /*021c*/ 	.byte	0x03, 0x19
        /*021e*/ 	.short	0x0088


	//----- nvinfo : EIATTR_PARAM_CBANK
	.align		4
        /*0220*/ 	.byte	0x04, 0x0a
        /*0222*/ 	.short	(.L_70 - .L_69)
	.align		4
.L_69:
        /*0224*/ 	.word	index@(.nv.constant0.attn_fwd)
        /*0228*/ 	.short	0x0210
        /*022a*/ 	.short	0x0088


	//----- nvinfo : EIATTR_SW_WAR
	.align		4
.L_70:
        /*022c*/ 	.byte	0x04, 0x36
        /*022e*/ 	.short	(.L_72 - .L_71)
.L_71:
        /*0230*/ 	.word	0x00000008
.L_72:


//--------------------- .nv.callgraph             --------------------------
	.section	.nv.callgraph,"",@"SHT_CUDA_CALLGRAPH"
	.align	4
	.sectionentsize	8
	.align		4
        /*0000*/ 	.word	0x00000000
	.align		4
        /*0004*/ 	.word	0xffffffff
	.align		4
        /*0008*/ 	.word	0x00000000
	.align		4
        /*000c*/ 	.word	0xfffffffe
	.align		4
        /*0010*/ 	.word	0x00000000
	.align		4
        /*0014*/ 	.word	0xfffffffd
	.align		4
        /*0018*/ 	.word	0x00000000
	.align		4
        /*001c*/ 	.word	0xfffffffc


//--------------------- .nv.constant4             --------------------------
	.section	.nv.constant4,"a",@progbits
	.align	8
	.align		8
.nv.constant4:
        /*0000*/ 	.dword	_$_str


//--------------------- .text.attn_fwd            --------------------------
	.section	.text.attn_fwd,"ax",@progbits
	.align	128
        .global         attn_fwd
        .type           attn_fwd,@function
        .size           attn_fwd,(.L_x_3 - attn_fwd)
        .other          attn_fwd,@"STO_CUDA_ENTRY STV_DEFAULT"
attn_fwd:
.text.attn_fwd:
[----:B------:R-:W-:Y:S01]  /*0000*/  LDC R1, c[0x0][0x28] ;  /* 0x00000a00ff017b82 */ /* 0x000fe20000000800 */
[----:B------:R-:W0:Y:S07]  /*0010*/  S2R R0, SR_CTAID.X ;  /* 0x0000000000007919 */ /* 0x000e2e0000002500 */
[----:B------:R-:W1:Y:S01]  /*0020*/  S2UR UR6, SR_CTAID.Y ;  /* 0x00000000000679c3 */ /* 0x000e620000002600 */
[----:B------:R-:W-:Y:S01]  /*0030*/  ULDC.64 UR4, c[0x0][0x240] ;  /* 0x0000900000047ab9 */ /* 0x000fe20000000a00 */
[----:B------:R-:W-:Y:S01]  /*0040*/  ULDC.64 UR60, c[0x0][0x208] ;  /* 0x00008200003c7ab9 */ /* 0x000fe20000000a00 */
[----:B------:R-:W2:Y:S05]  /*0050*/  S2R R249, SR_TID.X ;  /* 0x0000000000f97919 */ /* 0x000eaa0000002100 */
[----:B------:R-:W3:Y:S08]  /*0060*/  LDC R52, c[0x0][0x248] ;  /* 0x00009200ff347b82 */ /* 0x000ef00000000800 */
[----:B------:R-:W4:Y:S01]  /*0070*/  LDC.64 R48, c[0x0][0x210] ;  /* 0x00008400ff307b82 */ /* 0x000f220000000a00 */
[----:B-1----:R-:W-:-:S04]  /*0080*/  UIMAD UR4, UR6, UR4, URZ ;  /* 0x00000004060472a4 */ /* 0x002fc8000f8e023f */
[----:B------:R-:W-:Y:S01]  /*0090*/  USHF.L.U32 UR6, UR4, 0x1, URZ ;  /* 0x0000000104067899 */ /* 0x000fe2000800063f */
[----:B0-----:R-:W-:Y:S01]  /*00a0*/  IMAD.SHL.U32 R0, R0, 0x40, RZ ;  /* 0x0000004000007824 */ /* 0x001fe200078e00ff */
[----:B--2---:R-:W-:-:S04]  /*00b0*/  SHF.R.U32.HI R16, RZ, 0x6, R249 ;  /* 0x00000006ff107819 */ /* 0x004fc800000116f9 */
[----:B------:R-:W-:Y:S02]  /*00c0*/  LOP3.LUT R251, R0, 0x3f, R249, 0xf8, !PT ;  /* 0x0000003f00fb7812 */ /* 0x000fe400078ef8f9 */
[----:B------:R-:W-:-:S03]  /*00d0*/  SGXT.U32 R16, R16, 0x2 ;  /* 0x000000021010781a */ /* 0x000fc60000000000 */
[----:B------:R-:W-:Y:S01]  /*00e0*/  IMAD R2, R251, UR5, RZ ;  /* 0x00000005fb027c24 */ /* 0x000fe2000f8e02ff */
[----:B------:R-:W-:Y:S01]  /*00f0*/  UIMAD.WIDE UR4, UR4, 0x2, URZ ;  /* 0x00000002040478a5 */ /* 0x000fe2000f8e023f */
[----:B---3--:R-:W-:Y:S02]  /*0100*/  IMAD R4, R16, R52, RZ ;  /* 0x0000003410047224 */ /* 0x008fe400078e02ff */
[C---:B------:R-:W-:Y:S02]  /*0110*/  IMAD.SHL.U32 R3, R2.reuse, 0x2, RZ ;  /* 0x0000000202037824 */ /* 0x040fe400078e00ff */
[----:B------:R-:W-:-:S03]  /*0120*/  IMAD.HI R2, R2, 0x2, RZ ;  /* 0x0000000202027827 */ /* 0x000fc600078e02ff */
[----:B----4-:R-:W-:Y:S01]  /*0130*/  IADD3 R48, P0, P1, R3, UR6, R48 ;  /* 0x0000000603307c10 */ /* 0x010fe2000f91e030 */
[----:B------:R-:W-:-:S03]  /*0140*/  IMAD R5, R52, 0x4, R4 ;  /* 0x0000000434057824 */ /* 0x000fc600078e0204 */
[----:B------:R-:W-:Y:S01]  /*0150*/  IADD3.X R50, R2, UR5, R49, P0, P1 ;  /* 0x0000000502327c10 */ /* 0x000fe200087e2431 */
[----:B------:R-:W-:Y:S01]  /*0160*/  IMAD R7, R52, 0x4, R5 ;  /* 0x0000000434077824 */ /* 0x000fe200078e0205 */
[----:B------:R-:W-:-:S03]  /*0170*/  LEA R2, P0, R4, R48, 0x1 ;  /* 0x0000003004027211 */ /* 0x000fc600078008ff */
[----:B------:R-:W-:Y:S01]  /*0180*/  IMAD R9, R52, 0x4, R7 ;  /* 0x0000000434097824 */ /* 0x000fe200078e0207 */
[----:B------:R-:W-:Y:S02]  /*0190*/  LEA.HI.X.SX32 R3, R4, R50, 0x1, P0 ;  /* 0x0000003204037211 */ /* 0x000fe400000f0eff */
[-C--:B------:R-:W-:Y:S01]  /*01a0*/  LEA R4, P0, R5, R48.reuse, 0x1 ;  /* 0x0000003005047211 */ /* 0x080fe200078008ff */
[C---:B------:R-:W-:Y:S01]  /*01b0*/  IMAD R11, R52.reuse, 0x4, R9 ;  /* 0x00000004340b7824 */ /* 0x040fe200078e0209 */
[----:B------:R-:W-:Y:S01]  /*01c0*/  LEA R6, P1, R7, R48, 0x1 ;  /* 0x0000003007067211 */ /* 0x000fe200078208ff */
[----:B------:R0:W2:Y:S01]  /*01d0*/  LDG.E.U16 R22, desc[UR60][R2.64] ;  /* 0x0000003c02167981 */ /* 0x0000a2000c1e1500 */
[----:B------:R-:W-:Y:S01]  /*01e0*/  LEA.HI.X.SX32 R5, R5, R50, 0x1, P0 ;  /* 0x0000003205057211 */ /* 0x000fe200000f0eff */
[C---:B------:R-:W-:Y:S01]  /*01f0*/  IMAD R13, R52.reuse, 0x4, R11 ;  /* 0x00000004340d7824 */ /* 0x040fe200078e020b */
[----:B------:R-:W-:Y:S02]  /*0200*/  LEA R8, P0, R9, R48, 0x1 ;  /* 0x0000003009087211 */ /* 0x000fe400078008ff */
[-C--:B------:R-:W-:Y:S01]  /*0210*/  LEA.HI.X.SX32 R7, R7, R50.reuse, 0x1, P1 ;  /* 0x0000003207077211 */ /* 0x080fe200008f0eff */
[C---:B------:R-:W-:Y:S01]  /*0220*/  IMAD R14, R52.reuse, 0x4, R13 ;  /* 0x00000004340e7824 */ /* 0x040fe200078e020d */
[----:B------:R-:W-:Y:S01]  /*0230*/  LEA.HI.X.SX32 R9, R9, R50, 0x1, P0 ;  /* 0x0000003209097211 */ /* 0x000fe200000f0eff */
[----:B------:R1:W3:Y:S01]  /*0240*/  LDG.E.U16 R23, desc[UR60][R4.64] ;  /* 0x0000003c04177981 */ /* 0x0002e2000c1e1500 */
[CC--:B------:R-:W-:Y:S01]  /*0250*/  LEA R10, P0, R11.reuse, R48.reuse, 0x1 ;  /* 0x000000300b0a7211 */ /* 0x0c0fe200078008ff */
[----:B------:R-:W-:Y:S01]  /*0260*/  IMAD R15, R52, 0x4, R14 ;  /* 0x00000004340f7824 */ /* 0x000fe200078e020e */
[----:B------:R-:W-:Y:S01]  /*0270*/  LEA R12, P1, R14, R48, 0x1 ;  /* 0x000000300e0c7211 */ /* 0x000fe200078208ff */
[----:B------:R4:W5:Y:S01]  /*0280*/  LDG.E.U16 R24, desc[UR60][R6.64] ;  /* 0x0000003c06187981 */ /* 0x000962000c1e1500 */
[----:B------:R-:W-:-:S02]  /*0290*/  LEA.HI.X.SX32 R11, R11, R50, 0x1, P0 ;  /* 0x000000320b0b7211 */ /* 0x000fc400000f0eff */
[C---:B0-----:R-:W-:Y:S01]  /*02a0*/  LEA R2, P0, R13.reuse, R48, 0x1 ;  /* 0x000000300d027211 */ /* 0x041fe200078008ff */
[----:B------:R0:W3:Y:S01]  /*02b0*/  LDG.E.U16 R25, desc[UR60][R8.64] ;  /* 0x0000003c08197981 */ /* 0x0000e2000c1e1500 */
[C---:B-1----:R-:W-:Y:S02]  /*02c0*/  IMAD R5, R52.reuse, 0x4, R15 ;  /* 0x0000000434057824 */ /* 0x042fe400078e020f */
[----:B------:R-:W-:Y:S01]  /*02d0*/  LEA.HI.X.SX32 R3, R13, R50, 0x1, P0 ;  /* 0x000000320d037211 */ /* 0x000fe200000f0eff */
[----:B------:R1:W3:Y:S01]  /*02e0*/  LDG.E.U16 R26, desc[UR60][R10.64] ;  /* 0x0000003c0a1a7981 */ /* 0x0002e2000c1e1500 */
[C---:B----4-:R-:W-:Y:S01]  /*02f0*/  LEA R6, P0, R15.reuse, R48, 0x1 ;  /* 0x000000300f067211 */ /* 0x050fe200078008ff */
[----:B0-----:R-:W-:Y:S01]  /*0300*/  IMAD R9, R52, 0x4, R5 ;  /* 0x0000000434097824 */ /* 0x001fe200078e0205 */
[-C--:B------:R-:W-:Y:S01]  /*0310*/  LEA.HI.X.SX32 R13, R14, R50.reuse, 0x1, P1 ;  /* 0x000000320e0d7211 */ /* 0x080fe200008f0eff */
[----:B------:R-:W4:Y:S01]  /*0320*/  LDG.E.U16 R27, desc[UR60][R2.64] ;  /* 0x0000003c021b7981 */ /* 0x000f22000c1e1500 */
[----:B------:R-:W-:Y:S01]  /*0330*/  LEA.HI.X.SX32 R7, R15, R50, 0x1, P0 ;  /* 0x000000320f077211 */ /* 0x000fe200000f0eff */
[C---:B------:R-:W-:Y:S01]  /*0340*/  IMAD R14, R52.reuse, 0x4, R9 ;  /* 0x00000004340e7824 */ /* 0x040fe200078e0209 */
[C---:B------:R-:W-:Y:S01]  /*0350*/  LEA R4, P0, R5.reuse, R48, 0x1 ;  /* 0x0000003005047211 */ /* 0x040fe200078008ff */
[----:B------:R0:W4:Y:S02]  /*0360*/  LDG.E.U16 R28, desc[UR60][R12.64] ;  /* 0x0000003c0c1c7981 */ /* 0x000124000c1e1500 */
[----:B------:R-:W-:Y:S01]  /*0370*/  IMAD R15, R52, 0x4, R14 ;  /* 0x00000004340f7824 */ /* 0x000fe200078e020e */
[----:B------:R-:W-:Y:S01]  /*0380*/  LEA.HI.X.SX32 R5, R5, R50, 0x1, P0 ;  /* 0x0000003205057211 */ /* 0x000fe200000f0eff */
[----:B------:R0:W4:Y:S01]  /*0390*/  LDG.E.U16 R29, desc[UR60][R6.64] ;  /* 0x0000003c061d7981 */ /* 0x000122000c1e1500 */
[----:B------:R-:W-:-:S02]  /*03a0*/  LEA R8, P0, R9, R48, 0x1 ;  /* 0x0000003009087211 */ /* 0x000fc400078008ff */
[----:B-1----:R-:W-:Y:S01]  /*03b0*/  LEA R10, P1, R14, R48, 0x1 ;  /* 0x000000300e0a7211 */ /* 0x002fe200078208ff */
[----:B------:R1:W4:Y:S01]  /*03c0*/  LDG.E.U16 R30, desc[UR60][R4.64] ;  /* 0x0000003c041e7981 */ /* 0x000322000c1e1500 */
[----:B------:R-:W-:Y:S01]  /*03d0*/  LEA.HI.X.SX32 R9, R9, R50, 0x1, P0 ;  /* 0x0000003209097211 */ /* 0x000fe200000f0eff */
[----:B0-----:R-:W-:Y:S01]  /*03e0*/  IMAD R12, R52, 0x4, R15 ;  /* 0x00000004340c7824 */ /* 0x001fe200078e020f */
[----:B------:R-:W-:-:S03]  /*03f0*/  LEA R2, P0, R15, R48, 0x1 ;  /* 0x000000300f027211 */ /* 0x000fc600078008ff */
[----:B------:R-:W-:Y:S01]  /*0400*/  IMAD R13, R52, 0x4, R12 ;  /* 0x00000004340d7824 */ /* 0x000fe200078e020c */
[-C--:B------:R-:W-:Y:S01]  /*0410*/  LEA.HI.X.SX32 R3, R15, R50.reuse, 0x1, P0 ;  /* 0x000000320f037211 */ /* 0x080fe200000f0eff */
[----:B------:R0:W4:Y:S01]  /*0420*/  LDG.E.U16 R31, desc[UR60][R8.64] ;  /* 0x0000003c081f7981 */ /* 0x000122000c1e1500 */
[----:B------:R-:W-:Y:S01]  /*0430*/  LEA.HI.X.SX32 R11, R14, R50, 0x1, P1 ;  /* 0x000000320e0b7211 */ /* 0x000fe200008f0eff */
[----:B------:R-:W-:Y:S01]  /*0440*/  IMAD R14, R52, 0x4, R13 ;  /* 0x00000004340e7824 */ /* 0x000fe200078e020d */
[C---:B------:R-:W-:Y:S01]  /*0450*/  LEA R6, P0, R12.reuse, R48, 0x1 ;  /* 0x000000300c067211 */ /* 0x040fe200078008ff */
[----:B------:R-:W4:Y:S03]  /*0460*/  LDG.E.U16 R33, desc[UR60][R2.64] ;  /* 0x0000003c02217981 */ /* 0x000f26000c1e1500 */
[----:B------:R-:W-:Y:S01]  /*0470*/  LEA.HI.X.SX32 R7, R12, R50, 0x1, P0 ;  /* 0x000000320c077211 */ /* 0x000fe200000f0eff */
[----:B------:R0:W4:Y:S01]  /*0480*/  LDG.E.U16 R32, desc[UR60][R10.64] ;  /* 0x0000003c0a207981 */ /* 0x000122000c1e1500 */
[CC--:B-1----:R-:W-:Y:S01]  /*0490*/  LEA R4, P0, R13.reuse, R48.reuse, 0x1 ;  /* 0x000000300d047211 */ /* 0x0c2fe200078008ff */
[----:B------:R-:W-:Y:S01]  /*04a0*/  IMAD R15, R52, 0x4, R14 ;  /* 0x00000004340f7824 */ /* 0x000fe200078e020e */
[----:B------:R-:W-:Y:S01]  /*04b0*/  LEA R12, P1, R14, R48, 0x1 ;  /* 0x000000300e0c7211 */ /* 0x000fe200078208ff */
[----:B------:R1:W4:Y:S01]  /*04c0*/  LDG.E.U16 R34, desc[UR60][R6.64] ;  /* 0x0000003c06227981 */ /* 0x000322000c1e1500 */
[----:B------:R-:W-:-:S02]  /*04d0*/  LEA.HI.X.SX32 R5, R13, R50, 0x1, P0 ;  /* 0x000000320d057211 */ /* 0x000fc400000f0eff */
[----:B------:R-:W-:Y:S01]  /*04e0*/  LEA.HI.X.SX32 R13, R14, R50, 0x1, P1 ;  /* 0x000000320e0d7211 */ /* 0x000fe200008f0eff */
[C---:B------:R-:W-:Y:S01]  /*04f0*/  IMAD R14, R52.reuse, 0x4, R15 ;  /* 0x00000004340e7824 */ /* 0x040fe200078e020f */
[C---:B0-----:R-:W-:Y:S01]  /*0500*/  LEA R8, P0, R15.reuse, R48, 0x1 ;  /* 0x000000300f087211 */ /* 0x041fe200078008ff */
[----:B------:R0:W4:Y:S02]  /*0510*/  LDG.E.U16 R35, desc[UR60][R4.64] ;  /* 0x0000003c04237981 */ /* 0x000124000c1e1500 */
[----:B------:R-:W-:Y:S01]  /*0520*/  IMAD R10, R52, 0x4, R14 ;  /* 0x00000004340a7824 */ /* 0x000fe200078e020e */
[----:B------:R-:W-:Y:S01]  /*0530*/  LEA.HI.X.SX32 R9, R15, R50, 0x1, P0 ;  /* 0x000000320f097211 */ /* 0x000fe200000f0eff */
[----:B------:R0:W4:Y:S01]  /*0540*/  LDG.E.U16 R36, desc[UR60][R12.64] ;  /* 0x0000003c0c247981 */ /* 0x000122000c1e1500 */
[----:B------:R-:W-:Y:S01]  /*0550*/  LEA R2, P0, R14, R48, 0x1 ;  /* 0x000000300e027211 */ /* 0x000fe200078008ff */
[----:B------:R-:W-:Y:S02]  /*0560*/  IMAD R11, R52, 0x4, R10 ;  /* 0x00000004340b7824 */ /* 0x000fe400078e020a */
[----:B------:R0:W4:Y:S01]  /*0570*/  LDG.E.U16 R37, desc[UR60][R8.64] ;  /* 0x0000003c08257981 */ /* 0x000122000c1e1500 */
[----:B------:R-:W-:Y:S01]  /*0580*/  LEA.HI.X.SX32 R3, R14, R50, 0x1, P0 ;  /* 0x000000320e037211 */ /* 0x000fe200000f0eff */
[----:B------:R-:W-:-:S04]  /*0590*/  IMAD R14, R52, 0x4, R11 ;  /* 0x00000004340e7824 */ /* 0x000fc800078e020b */
[----:B------:R-:W-:Y:S01]  /*05a0*/  IMAD R15, R52, 0x4, R14 ;  /* 0x00000004340f7824 */ /* 0x000fe200078e020e */
[-C--:B-1----:R-:W-:Y:S01]  /*05b0*/  LEA R6, P0, R10, R48.reuse, 0x1 ;  /* 0x000000300a067211 */ /* 0x082fe200078008ff */
[----:B------:R1:W4:Y:S02]  /*05c0*/  LDG.E.U16 R38, desc[UR60][R2.64] ;  /* 0x0000003c02267981 */ /* 0x000324000c1e1500 */
[----:B------:R-:W-:Y:S01]  /*05d0*/  IMAD R17, R52, 0x4, R15 ;  /* 0x0000000434117824 */ /* 0x000fe200078e020f */
[----:B0-----:R-:W-:-:S03]  /*05e0*/  LEA R4, P1, R11, R48, 0x1 ;  /* 0x000000300b047211 */ /* 0x001fc600078208ff */
[----:B------:R-:W-:Y:S01]  /*05f0*/  IMAD R13, R52, 0x4, R17 ;  /* 0x00000004340d7824 */ /* 0x000fe200078e0211 */
[----:B------:R-:W-:Y:S02]  /*0600*/  LEA.HI.X.SX32 R7, R10, R50, 0x1, P0 ;  /* 0x000000320a077211 */ /* 0x000fe400000f0eff */
[----:B------:R-:W-:Y:S01]  /*0610*/  LEA R10, P0, R14, R48, 0x1 ;  /* 0x000000300e0a7211 */ /* 0x000fe200078008ff */
[----:B------:R-:W-:Y:S01]  /*0620*/  IMAD R18, R52, 0x4, R13 ;  /* 0x0000000434127824 */ /* 0x000fe200078e020d */
[-C--:B------:R-:W-:Y:S01]  /*0630*/  LEA.HI.X.SX32 R5, R11, R50.reuse, 0x1, P1 ;  /* 0x000000320b057211 */ /* 0x080fe200008f0eff */
[----:B------:R0:W4:Y:S01]  /*0640*/  LDG.E.U16 R39, desc[UR60][R6.64] ;  /* 0x0000003c06277981 */ /* 0x000122000c1e1500 */
[----:B------:R-:W-:Y:S01]  /*0650*/  LEA.HI.X.SX32 R11, R14, R50, 0x1, P0 ;  /* 0x000000320e0b7211 */ /* 0x000fe200000f0eff */
[C---:B------:R-:W-:Y:S01]  /*0660*/  IMAD R14, R52.reuse, 0x4, R18 ;  /* 0x00000004340e7824 */ /* 0x040fe200078e0212 */
[C---:B------:R-:W-:Y:S01]  /*0670*/  LEA R8, P0, R15.reuse, R48, 0x1 ;  /* 0x000000300f087211 */ /* 0x040fe200078008ff */
[----:B------:R0:W4:Y:S02]  /*0680*/  LDG.E.U16 R40, desc[UR60][R4.64] ;  /* 0x0000003c04287981 */ /* 0x000124000c1e1500 */
[C---:B------:R-:W-:Y:S01]  /*0690*/  IMAD R19, R52.reuse, 0x4, R14 ;  /* 0x0000000434137824 */ /* 0x040fe200078e020e */
[----:B------:R-:W-:Y:S01]  /*06a0*/  LEA.HI.X.SX32 R9, R15, R50, 0x1, P0 ;  /* 0x000000320f097211 */ /* 0x000fe200000f0eff */
[----:B------:R0:W4:Y:S01]  /*06b0*/  LDG.E.U16 R41, desc[UR60][R10.64] ;  /* 0x0000003c0a297981 */ /* 0x000122000c1e1500 */
[-C--:B-1----:R-:W-:Y:S01]  /*06c0*/  LEA R2, P0, R17, R48.reuse, 0x1 ;  /* 0x0000003011027211 */ /* 0x082fe200078008ff */
[C---:B------:R-:W-:Y:S01]  /*06d0*/  IMAD R15, R52.reuse, 0x4, R19 ;  /* 0x00000004340f7824 */ /* 0x040fe200078e0213 */
[----:B------:R-:W-:Y:S01]  /*06e0*/  LEA R12, P1, R13, R48, 0x1 ;  /* 0x000000300d0c7211 */ /* 0x000fe200078208ff */
[----:B------:R1:W4:Y:S01]  /*06f0*/  LDG.E.U16 R42, desc[UR60][R8.64] ;  /* 0x0000003c082a7981 */ /* 0x000322000c1e1500 */
[----:B------:R-:W-:Y:S01]  /*0700*/  LEA.HI.X.SX32 R3, R17, R50, 0x1, P0 ;  /* 0x0000003211037211 */ /* 0x000fe200000f0eff */
[----:B------:R-:W-:Y:S01]  /*0710*/  IMAD R17, R52, 0x4, R15 ;  /* 0x0000000434117824 */ /* 0x000fe200078e020f */
[----:B0-----:R-:W-:-:S03]  /*0720*/  LEA R6, P0, R14, R48, 0x1 ;  /* 0x000000300e067211 */ /* 0x001fc600078008ff */
[----:B------:R-:W-:Y:S01]  /*0730*/  IMAD R5, R52, 0x4, R17 ;  /* 0x0000000434057824 */ /* 0x000fe200078e0211 */
[----:B------:R-:W-:Y:S01]  /*0740*/  LEA.HI.X.SX32 R7, R14, R50, 0x1, P0 ;  /* 0x000000320e077211 */ /* 0x000fe200000f0eff */
[----:B------:R0:W4:Y:S01]  /*0750*/  LDG.E.U16 R43, desc[UR60][R2.64] ;  /* 0x0000003c022b7981 */ /* 0x000122000c1e1500 */
[----:B------:R-:W-:Y:S01]  /*0760*/  LEA R10, P0, R15, R48, 0x1 ;  /* 0x000000300f0a7211 */ /* 0x000fe200078008ff */
[C---:B------:R-:W-:Y:S01]  /*0770*/  IMAD R20, R52.reuse, 0x4, R5 ;  /* 0x0000000434147824 */ /* 0x040fe200078e0205 */
[-C--:B------:R-:W-:Y:S01]  /*0780*/  LEA.HI.X.SX32 R13, R13, R50.reuse, 0x1, P1 ;  /* 0x000000320d0d7211 */ /* 0x080fe200008f0eff */
[----:B------:R0:W4:Y:S01]  /*0790*/  LDG.E.U16 R45, desc[UR60][R6.64] ;  /* 0x0000003c062d7981 */ /* 0x000122000c1e1500 */
[----:B------:R-:W-:Y:S02]  /*07a0*/  LEA.HI.X.SX32 R11, R15, R50, 0x1, P0 ;  /* 0x000000320f0b7211 */ /* 0x000fe400000f0eff */
[CC--:B-1----:R-:W-:Y:S01]  /*07b0*/  LEA R8, P1, R5.reuse, R48.reuse, 0x1 ;  /* 0x0000003005087211 */ /* 0x0c2fe200078208ff */
[----:B------:R-:W-:Y:S01]  /*07c0*/  IMAD R15, R52, 0x4, R20 ;  /* 0x00000004340f7824 */ /* 0x000fe200078e0214 */
[----:B------:R-:W-:Y:S01]  /*07d0*/  LEA R4, P0, R18, R48, 0x1 ;  /* 0x0000003012047211 */ /* 0x000fe200078008ff */
[----:B------:R1:W4:Y:S01]  /*07e0*/  LDG.E.U16 R44, desc[UR60][R12.64] ;  /* 0x0000003c0c2c7981 */ /* 0x000322000c1e1500 */
[-C--:B------:R-:W-:Y:S01]  /*07f0*/  LEA.HI.X.SX32 R9, R5, R50.reuse, 0x1, P1 ;  /* 0x0000003205097211 */ /* 0x080fe200008f0eff */
[----:B------:R-:W-:Y:S01]  /*0800*/  IMAD R21, R52, 0x4, R15 ;  /* 0x0000000434157824 */ /* 0x000fe200078e020f */
[----:B------:R-:W-:Y:S01]  /*0810*/  LEA.HI.X.SX32 R5, R18, R50, 0x1, P0 ;  /* 0x0000003212057211 */ /* 0x000fe200000f0eff */
[----:B------:R1:W4:Y:S01]  /*0820*/  LDG.E.U16 R46, desc[UR60][R10.64] ;  /* 0x0000003c0a2e7981 */ /* 0x000322000c1e1500 */
[----:B0-----:R-:W-:-:S02]  /*0830*/  LEA R2, P0, R19, R48, 0x1 ;  /* 0x0000003013027211 */ /* 0x001fc400078008ff */
[-C--:B------:R-:W-:Y:S01]  /*0840*/  LEA R6, P1, R17, R48.reuse, 0x1 ;  /* 0x0000003011067211 */ /* 0x080fe200078208ff */
[----:B------:R-:W4:Y:S01]  /*0850*/  LDG.E.U16 R8, desc[UR60][R8.64] ;  /* 0x0000003c08087981 */ /* 0x000f22000c1e1500 */
[----:B------:R-:W-:Y:S02]  /*0860*/  LEA R14, P2, R15, R48, 0x1 ;  /* 0x000000300f0e7211 */ /* 0x000fe400078408ff */
[-C--:B------:R-:W-:Y:S01]  /*0870*/  LEA.HI.X.SX32 R3, R19, R50.reuse, 0x1, P0 ;  /* 0x0000003213037211 */ /* 0x080fe200000f0eff */
[----:B------:R0:W4:Y:S01]  /*0880*/  LDG.E.U16 R18, desc[UR60][R4.64] ;  /* 0x0000003c04127981 */ /* 0x000122000c1e1500 */
[----:B------:R-:W-:Y:S02]  /*0890*/  LEA.HI.X.SX32 R7, R17, R50, 0x1, P1 ;  /* 0x0000003211077211 */ /* 0x000fe400008f0eff */
[-C--:B-1----:R-:W-:Y:S02]  /*08a0*/  LEA R12, P0, R20, R48.reuse, 0x1 ;  /* 0x00000030140c7211 */ /* 0x082fe400078008ff */
[----:B------:R-:W-:Y:S01]  /*08b0*/  LEA R10, P1, R21, R48, 0x1 ;  /* 0x00000030150a7211 */ /* 0x000fe200078208ff */
[----:B------:R1:W4:Y:S01]  /*08c0*/  LDG.E.U16 R3, desc[UR60][R2.64] ;  /* 0x0000003c02037981 */ /* 0x000322000c1e1500 */
[----:B------:R-:W-:-:S02]  /*08d0*/  LEA.HI.X.SX32 R15, R15, R50, 0x1, P2 ;  /* 0x000000320f0f7211 */ /* 0x000fc400010f0eff */
[-C--:B------:R-:W-:Y:S01]  /*08e0*/  LEA.HI.X.SX32 R13, R20, R50.reuse, 0x1, P0 ;  /* 0x00000032140d7211 */ /* 0x080fe200000f0eff */
[----:B------:R-:W4:Y:S01]  /*08f0*/  LDG.E.U16 R6, desc[UR60][R6.64] ;  /* 0x0000003c06067981 */ /* 0x000f22000c1e1500 */
[----:B------:R-:W-:-:S03]  /*0900*/  LEA.HI.X.SX32 R11, R21, R50, 0x1, P1 ;  /* 0x00000032150b7211 */ /* 0x000fc600008f0eff */
[----:B------:R-:W4:Y:S04]  /*0910*/  LDG.E.U16 R14, desc[UR60][R14.64] ;  /* 0x0000003c0e0e7981 */ /* 0x000f28000c1e1500 */
[----:B------:R-:W4:Y:S04]  /*0920*/  LDG.E.U16 R12, desc[UR60][R12.64] ;  /* 0x0000003c0c0c7981 */ /* 0x000f28000c1e1500 */
[----:B------:R-:W4:Y:S01]  /*0930*/  LDG.E.U16 R10, desc[UR60][R10.64] ;  /* 0x0000003c0a0a7981 */ /* 0x000f22000c1e1500 */
[----:B------:R-:W1:Y:S01]  /*0940*/  S2UR UR5, SR_CgaCtaId ;  /* 0x00000000000579c3 */ /* 0x000e620000008800 */
[----:B0-----:R-:W-:Y:S01]  /*0950*/  LOP3.LUT R4, R249, 0xc0, RZ, 0xc0, !PT ;  /* 0x000000c0f9047812 */ /* 0x001fe200078ec0ff */
[----:B------:R-:W-:-:S02]  /*0960*/  VIADD R250, R0, 0x40 ;  /* 0x0000004000fa7836 */ /* 0x000fc40000000000 */
[----:B------:R-:W-:Y:S01]  /*0970*/  IMAD.SHL.U32 R5, R249, 0x2, RZ ;  /* 0x00000002f9057824 */ /* 0x000fe200078e00ff */
[----:B------:R-:W-:Y:S01]  /*0980*/  SHF.R.U32.HI R4, RZ, 0x2, R4 ;  /* 0x00000002ff047819 */ /* 0x000fe20000011604 */
[----:B------:R-:W-:Y:S01]  /*0990*/  UMOV UR4, 0x400 ;  /* 0x0000040000047882 */ /* 0x000fe20000000000 */
[----:B------:R-:W-:Y:S02]  /*09a0*/  ISETP.GE.AND P0, PT, R250, 0x1, PT ;  /* 0x00000001fa00780c */ /* 0x000fe40003f06270 */
[----:B------:R-:W-:-:S04]  /*09b0*/  LOP3.LUT R5, R4, 0x1fe, R5, 0x78, !PT ;  /* 0x000001fe04057812 */ /* 0x000fc800078e7805 */
[----:B------:R-:W-:Y:S01]  /*09c0*/  LOP3.LUT R4, R5, 0x40, RZ, 0x3c, !PT ;  /* 0x0000004005047812 */ /* 0x000fe200078e3cff */
[----:B-1----:R-:W-:Y:S01]  /*09d0*/  ULEA UR4, UR5, UR4, 0x18 ;  /* 0x0000000405047291 */ /* 0x002fe2000f8ec03f */
[----:B------:R-:W-:Y:S01]  /*09e0*/  IMAD.MOV.U32 R225, RZ, RZ, -0x800000 ;  /* 0xff800000ffe17424 */ /* 0x000fe200078e00ff */
[----:B------:R-:W-:Y:S01]  /*09f0*/  CS2R R48, SRZ ;  /* 0x0000000000307805 */ /* 0x000fe2000001ff00 */
[----:B------:R-:W-:Y:S01]  /*0a00*/  IMAD.MOV.U32 R2, RZ, RZ, 0x3f800000 ;  /* 0x3f800000ff027424 */ /* 0x000fe200078e00ff */
[----:B------:R-:W-:Y:S02]  /*0a10*/  CS2R R50, SRZ ;  /* 0x0000000000327805 */ /* 0x000fe4000001ff00 */
[----:B------:R-:W-:Y:S02]  /*0a20*/  CS2R R52, SRZ ;  /* 0x0000000000347805 */ /* 0x000fe4000001ff00 */
[----:B------:R-:W-:Y:S01]  /*0a30*/  CS2R R54, SRZ ;  /* 0x0000000000367805 */ /* 0x000fe2000001ff00 */
[----:B--2---:R-:W-:Y:S04]  /*0a40*/  STS.U16 [R5+UR4], R22 ;  /* 0x0000001605007988 */ /* 0x004fe80008000404 */
[----:B-----5:R-:W-:Y:S04]  /*0a50*/  STS.U16 [R5+UR4+0x400], R24 ;  /* 0x0004001805007988 */ /* 0x020fe80008000404 */
[----:B---3--:R-:W-:Y:S04]  /*0a60*/  STS.U16 [R5+UR4+0x800], R26 ;  /* 0x0008001a05007988 */ /* 0x008fe80008000404 */
[----:B----4-:R-:W-:Y:S04]  /*0a70*/  STS.U16 [R5+UR4+0xc00], R28 ;  /* 0x000c001c05007988 */ /* 0x010fe80008000404 */
[----:B------:R-:W-:Y:S04]  /*0a80*/  STS.U16 [R5+UR4+0x1000], R30 ;  /* 0x0010001e05007988 */ /* 0x000fe80008000404 */
[----:B------:R-:W-:Y:S04]  /*0a90*/  STS.U16 [R5+UR4+0x1400], R32 ;  /* 0x0014002005007988 */ /* 0x000fe80008000404 */
[----:B------:R-:W-:Y:S04]  /*0aa0*/  STS.U16 [R5+UR4+0x1800], R34 ;  /* 0x0018002205007988 */ /* 0x000fe80008000404 */
[----:B------:R-:W-:Y:S04]  /*0ab0*/  STS.U16 [R5+UR4+0x1c00], R36 ;  /* 0x001c002405007988 */ /* 0x000fe80008000404 */
[----:B------:R-:W-:Y:S04]  /*0ac0*/  STS.U16 [R5+UR4+0x2000], R38 ;  /* 0x0020002605007988 */ /* 0x000fe80008000404 */
[----:B------:R-:W-:Y:S04]  /*0ad0*/  STS.U16 [R5+UR4+0x2400], R40 ;  /* 0x0024002805007988 */ /* 0x000fe80008000404 */
[----:B------:R-:W-:Y:S04]  /*0ae0*/  STS.U16 [R5+UR4+0x2800], R42 ;  /* 0x0028002a05007988 */ /* 0x000fe80008000404 */
[----:B------:R-:W-:Y:S04]  /*0af0*/  STS.U16 [R5+UR4+0x3000], R45 ;  /* 0x0030002d05007988 */ /* 0x000fe80008000404 */
[----:B------:R0:W-:Y:S04]  /*0b00*/  STS.U16 [R5+UR4+0x2c00], R44 ;  /* 0x002c002c05007988 */ /* 0x0001e80008000404 */
[----:B------:R1:W-:Y:S04]  /*0b10*/  STS.U16 [R5+UR4+0x3400], R46 ;  /* 0x0034002e05007988 */ /* 0x0003e80008000404 */
[----:B------:R2:W-:Y:S01]  /*0b20*/  STS.U16 [R5+UR4+0x3800], R8 ;  /* 0x0038000805007988 */ /* 0x0005e20008000404 */
[----:B0-----:R-:W-:-:S02]  /*0b30*/  CS2R R44, SRZ ;  /* 0x00000000002c7805 */ /* 0x001fc4000001ff00 */
[----:B-1----:R-:W-:Y:S01]  /*0b40*/  CS2R R46, SRZ ;  /* 0x00000000002e7805 */ /* 0x002fe2000001ff00 */
[----:B--2---:R-:W-:Y:S01]  /*0b50*/  IMAD.MOV.U32 R8, RZ, RZ, -0x800000 ;  /* 0xff800000ff087424 */ /* 0x004fe200078e00ff */
[----:B------:R0:W-:Y:S04]  /*0b60*/  STS.U16 [R5+UR4+0x3c00], R14 ;  /* 0x003c000e05007988 */ /* 0x0001e80008000404 */
[----:B------:R-:W-:Y:S04]  /*0b70*/  STS.U16 [R4+UR4+0x200], R23 ;  /* 0x0002001704007988 */ /* 0x000fe80008000404 */
[----:B------:R1:W-:Y:S04]  /*0b80*/  STS.U16 [R4+UR4+0x600], R25 ;  /* 0x0006001904007988 */ /* 0x0003e80008000404 */
[----:B------:R2:W-:Y:S01]  /*0b90*/  STS.U16 [R4+UR4+0xa00], R27 ;  /* 0x000a001b04007988 */ /* 0x0005e20008000404 */
[----:B0-----:R-:W-:-:S03]  /*0ba0*/  IMAD.MOV.U32 R5, RZ, RZ, 0x3f800000 ;  /* 0x3f800000ff057424 */ /* 0x001fc600078e00ff */
[----:B------:R0:W-:Y:S04]  /*0bb0*/  STS.U16 [R4+UR4+0xe00], R29 ;  /* 0x000e001d04007988 */ /* 0x0001e80008000404 */
[----:B------:R3:W-:Y:S01]  /*0bc0*/  STS.U16 [R4+UR4+0x1200], R31 ;  /* 0x0012001f04007988 */ /* 0x0007e20008000404 */
[----:B-1----:R-:W-:-:S03]  /*0bd0*/  CS2R R24, SRZ ;  /* 0x0000000000187805 */ /* 0x002fc6000001ff00 */
[----:B------:R1:W-:Y:S01]  /*0be0*/  STS.U16 [R4+UR4+0x1600], R33 ;  /* 0x0016002104007988 */ /* 0x0003e20008000404 */
[----:B--2---:R-:W-:-:S03]  /*0bf0*/  CS2R R26, SRZ ;  /* 0x00000000001a7805 */ /* 0x004fc6000001ff00 */
[----:B------:R2:W-:Y:S01]  /*0c00*/  STS.U16 [R4+UR4+0x1a00], R35 ;  /* 0x001a002304007988 */ /* 0x0005e20008000404 */
[----:B0-----:R-:W-:-:S03]  /*0c10*/  CS2R R28, SRZ ;  /* 0x00000000001c7805 */ /* 0x001fc6000001ff00 */
[----:B------:R0:W-:Y:S01]  /*0c20*/  STS.U16 [R4+UR4+0x1e00], R37 ;  /* 0x001e002504007988 */ /* 0x0001e20008000404 */
[----:B---3--:R-:W-:-:S03]  /*0c30*/  CS2R R30, SRZ ;  /* 0x00000000001e7805 */ /* 0x008fc6000001ff00 */
[----:B------:R3:W-:Y:S01]  /*0c40*/  STS.U16 [R4+UR4+0x2200], R39 ;  /* 0x0022002704007988 */ /* 0x0007e20008000404 */
[----:B-1----:R-:W-:-:S03]  /*0c50*/  CS2R R32, SRZ ;  /* 0x0000000000207805 */ /* 0x002fc6000001ff00 */
[----:B------:R1:W-:Y:S01]  /*0c60*/  STS.U16 [R4+UR4+0x2600], R41 ;  /* 0x0026002904007988 */ /* 0x0003e20008000404 */
[----:B--2---:R-:W-:-:S03]  /*0c70*/  CS2R R34, SRZ ;  /* 0x0000000000227805 */ /* 0x004fc6000001ff00 */
[----:B------:R2:W-:Y:S01]  /*0c80*/  STS.U16 [R4+UR4+0x2a00], R43 ;  /* 0x002a002b04007988 */ /* 0x0005e20008000404 */
[----:B0-----:R-:W-:-:S03]  /*0c90*/  CS2R R36, SRZ ;  /* 0x0000000000247805 */ /* 0x001fc6000001ff00 */
[----:B------:R-:W-:Y:S01]  /*0ca0*/  STS.U16 [R4+UR4+0x2e00], R18 ;  /* 0x002e001204007988 */ /* 0x000fe20008000404 */
[----:B---3--:R-:W-:-:S03]  /*0cb0*/  CS2R R38, SRZ ;  /* 0x0000000000267805 */ /* 0x008fc6000001ff00 */
[----:B------:R0:W-:Y:S01]  /*0cc0*/  STS.U16 [R4+UR4+0x3200], R3 ;  /* 0x0032000304007988 */ /* 0x0001e20008000404 */
[----:B-1----:R-:W-:-:S03]  /*0cd0*/  CS2R R40, SRZ ;  /* 0x0000000000287805 */ /* 0x002fc6000001ff00 */
[----:B------:R1:W-:Y:S01]  /*0ce0*/  STS.U16 [R4+UR4+0x3600], R6 ;  /* 0x0036000604007988 */ /* 0x0003e20008000404 */
[----:B--2---:R-:W-:-:S03]  /*0cf0*/  CS2R R42, SRZ ;  /* 0x00000000002a7805 */ /* 0x004fc6000001ff00 */
[----:B------:R-:W-:Y:S04]  /*0d00*/  STS.U16 [R4+UR4+0x3a00], R12 ;  /* 0x003a000c04007988 */ /* 0x000fe80008000404 */
[----:B------:R2:W-:Y:S01]  /*0d10*/  STS.U16 [R4+UR4+0x3e00], R10 ;  /* 0x003e000a04007988 */ /* 0x0005e20008000404 */
[C---:B0-----:R-:W-:Y:S02]  /*0d20*/  LOP3.LUT R3, R249.reuse, 0x60, RZ, 0xc0, !PT ;  /* 0x00000060f9037812 */ /* 0x041fe400078ec0ff */
[C---:B-1----:R-:W-:Y:S02]  /*0d30*/  LOP3.LUT R6, R249.reuse, 0x7f, RZ, 0xc0, !PT ;  /* 0x0000007ff9067812 */ /* 0x042fe400078ec0ff */
[----:B--2---:R-:W-:Y:S01]  /*0d40*/  LOP3.LUT R4, R249, 0x1c, RZ, 0xc0, !PT ;  /* 0x0000001cf9047812 */ /* 0x004fe200078ec0ff */
[----:B------:R-:W-:Y:S06]  /*0d50*/  @!P0 BRA `(.L_x_0) ;  /* 0x0000003c00408947 */ /* 0x000fec0003800000 */
[----:B------:R-:W0:Y:S01]  /*0d60*/  LDC.64 R134, c[0x0][0x250] ;  /* 0x00009400ff867b82 */ /* 0x000e220000000a00 */
[--C-:B------:R-:W-:Y:S01]  /*0d70*/  SHF.R.U32.HI R2, RZ, 0x7, R249.reuse ;  /* 0x00000007ff027819 */ /* 0x100fe200000116f9 */
[----:B------:R-:W-:Y:S01]  /*0d80*/  ULDC UR5, c[0x0][0x258] ;  /* 0x0000960000057ab9 */ /* 0x000fe20000000800 */
[----:B------:R-:W-:Y:S01]  /*0d90*/  SHF.R.U32.HI R252, RZ, 0x5, R249 ;  /* 0x00000005fffc7819 */ /* 0x000fe200000116f9 */
[----:B------:R-:W-:Y:S01]  /*0da0*/  IMAD R6, R6, UR5, RZ ;  /* 0x0000000506067c24 */ /* 0x000fe2000f8e02ff */
[----:B------:R-:W-:Y:S01]  /*0db0*/  SGXT.U32 R2, R2, 0x1 ;  /* 0x000000010202781a */ /* 0x000fe20000000000 */
[----:B------:R-:W-:Y:S01]  /*0dc0*/  ULDC.64 UR6, c[0x0][0x218] ;  /* 0x0000860000067ab9 */ /* 0x000fe20000000a00 */
[----:B------:R-:W-:Y:S01]  /*0dd0*/  R2UR UR5, R252 ;  /* 0x00000000fc0572ca */ /* 0x000fe200000e0000 */
[----:B------:R-:W1:Y:S01]  /*0de0*/  S2UR UR8, SR_CTAID.Y ;  /* 0x00000000000879c3 */ /* 0x000e620000002600 */
[----:B------:R-:W-:Y:S01]  /*0df0*/  SHF.R.U32.HI R3, RZ, 0x1, R3 ;  /* 0x00000001ff037819 */ /* 0x000fe20000011603 */
[----:B------:R-:W-:Y:S01]  /*0e00*/  IMAD.SHL.U32 R8, R6, 0x2, RZ ;  /* 0x0000000206087824 */ /* 0x000fe200078e00ff */
[----:B------:R-:W-:Y:S01]  /*0e10*/  UIADD3 UR10, UR4, 0x4000, URZ ;  /* 0x00004000040a7890 */ /* 0x000fe2000fffe03f */
[----:B------:R-:W-:-:S02]  /*0e20*/  CS2R R30, SRZ ;  /* 0x00000000001e7805 */ /* 0x000fc4000001ff00 */
[----:B------:R-:W-:Y:S01]  /*0e30*/  LEA.HI R5, R4, R3, RZ, 0x1e ;  /* 0x0000000304057211 */ /* 0x000fe200078ff0ff */
[----:B------:R-:W-:Y:S01]  /*0e40*/  USHF.R.U32.HI UR56, URZ, 0x4, UR4 ;  /* 0x000000043f387899 */ /* 0x000fe20008011604 */
[----:B------:R-:W-:Y:S01]  /*0e50*/  CS2R R32, SRZ ;  /* 0x0000000000207805 */ /* 0x000fe2000001ff00 */
[----:B------:R-:W2:Y:S01]  /*0e60*/  LDC.64 R230, c[0x0][0x260] ;  /* 0x00009800ffe67b82 */ /* 0x000ea20000000a00 */
[----:B------:R-:W-:Y:S01]  /*0e70*/  CS2R R34, SRZ ;  /* 0x0000000000227805 */ /* 0x000fe2000001ff00 */
[----:B------:R-:W-:Y:S01]  /*0e80*/  IMAD.IADD R4, R0, 0x1, R5 ;  /* 0x0000000100047824 */ /* 0x000fe200078e0205 */
[----:B------:R-:W-:Y:S01]  /*0e90*/  USGXT.U32 UR56, UR56, 0xe ;  /* 0x0000000e3838789a */ /* 0x000fe20008000000 */
[----:B------:R-:W-:Y:S01]  /*0ea0*/  IMAD.U32 R3, RZ, RZ, UR5 ;  /* 0x00000005ff037e24 */ /* 0x000fe2000f8e00ff */
[----:B------:R-:W-:Y:S01]  /*0eb0*/  UMOV UR5, URZ ;  /* 0x0000003f00057c82 */ /* 0x000fe20008000000 */
[----:B------:R-:W-:Y:S02]  /*0ec0*/  CS2R R36, SRZ ;  /* 0x0000000000247805 */ /* 0x000fe4000001ff00 */
[----:B------:R-:W-:Y:S01]  /*0ed0*/  CS2R R38, SRZ ;  /* 0x0000000000267805 */ /* 0x000fe2000001ff00 */
[----:B0-----:R-:W-:Y:S01]  /*0ee0*/  IMAD R10, R2, R135, RZ ;  /* 0x00000087020a7224 */ /* 0x001fe200078e02ff */
[----:B------:R-:W0:Y:S01]  /*0ef0*/  LDC R28, c[0x0][0x268] ;  /* 0x00009a00ff1c7b82 */ /* 0x000e220000000800 */
[----:B------:R-:W-:-:S02]  /*0f00*/  LOP3.LUT R2, R249, 0x3f, RZ, 0xc0, !PT ;  /* 0x0000003ff9027812 */ /* 0x000fc400078ec0ff */
[----:B------:R-:W-:Y:S01]  /*0f10*/  CS2R R40, SRZ ;  /* 0x0000000000287805 */ /* 0x000fe2000001ff00 */
[C---:B------:R-:W-:Y:S01]  /*0f20*/  IMAD R12, R135.reuse, 0x2, R10 ;  /* 0x00000002870c7824 */ /* 0x040fe200078e020a */
[----:B------:R-:W-:Y:S02]  /*0f30*/  CS2R R42, SRZ ;  /* 0x00000000002a7805 */ /* 0x000fe4000001ff00 */
[----:B------:R-:W-:Y:S02]  /*0f40*/  CS2R R44, SRZ ;  /* 0x00000000002c7805 */ /* 0x000fe4000001ff00 */
[----:B------:R-:W-:Y:S01]  /*0f50*/  CS2R R46, SRZ ;  /* 0x00000000002e7805 */ /* 0x000fe2000001ff00 */
[C---:B------:R-:W-:Y:S01]  /*0f60*/  IMAD R14, R135.reuse, 0x2, R12 ;  /* 0x00000002870e7824 */ /* 0x040fe200078e020c */
[----:B------:R-:W-:Y:S01]  /*0f70*/  CS2R R48, SRZ ;  /* 0x0000000000307805 */ /* 0x000fe2000001ff00 */
[----:B-1----:R-:W-:Y:S01]  /*0f80*/  IMAD R134, R134, UR8, RZ ;  /* 0x0000000886867c24 */ /* 0x002fe2000f8e02ff */
[----:B------:R-:W-:Y:S01]  /*0f90*/  CS2R R50, SRZ ;  /* 0x0000000000327805 */ /* 0x000fe2000001ff00 */
[C---:B------:R-:W-:Y:S01]  /*0fa0*/  IMAD R18, R135.reuse, 0x2, R14 ;  /* 0x0000000287127824 */ /* 0x040fe200078e020e */
[----:B------:R-:W-:Y:S01]  /*0fb0*/  CS2R R52, SRZ ;  /* 0x0000000000347805 */ /* 0x000fe2000001ff00 */
[----:B------:R-:W-:Y:S01]  /*0fc0*/  IMAD.SHL.U32 R3, R134, 0x2, RZ ;  /* 0x0000000286037824 */ /* 0x000fe200078e00ff */
[----:B------:R-:W-:Y:S01]  /*0fd0*/  CS2R R54, SRZ ;  /* 0x0000000000367805 */ /* 0x000fe2000001ff00 */
[C---:B------:R-:W-:Y:S01]  /*0fe0*/  IMAD R20, R135.reuse, 0x2, R18 ;  /* 0x0000000287147824 */ /* 0x040fe200078e0212 */
[----:B------:R-:W-:Y:S01]  /*0ff0*/  UMOV UR57, 0x40000040 ;  /* 0x4000004000397882 */ /* 0x000fe20000000000 */
[----:B--2---:R-:W-:Y:S01]  /*1000*/  IMAD R230, R230, UR8, RZ ;  /* 0x00000008e6e67c24 */ /* 0x004fe2000f8e02ff */
[----:B------:R-:W-:Y:S01]  /*1010*/  IADD3 R197, P0, P1, R8, UR6, R3 ;  /* 0x0000000608c57c10 */ /* 0x000fe2000f91e003 */
[C---:B------:R-:W-:Y:S01]  /*1020*/  IMAD R0, R135.reuse, 0x2, R20 ;  /* 0x0000000287007824 */ /* 0x040fe200078e0214 */
[----:B------:R-:W-:Y:S01]  /*1030*/  ULDC.64 UR8, c[0x0][0x220] ;  /* 0x0000880000087ab9 */ /* 0x000fe20000000a00 */
[----:B------:R-:W-:Y:S01]  /*1040*/  IMAD R7, R2, R231, RZ ;  /* 0x000000e702077224 */ /* 0x000fe200078e02ff */
[-C--:B------:R-:W-:Y:S01]  /*1050*/  LEA R218, P2, R10, R197.reuse, 0x1 ;  /* 0x000000c50ada7211 */ /* 0x080fe200078408ff */
[----:B------:R-:W-:Y:S01]  /*1060*/  IMAD R2, R135, 0x2, R0 ;  /* 0x0000000287027824 */ /* 0x000fe200078e0200 */
[----:B------:R-:W-:Y:S01]  /*1070*/  LEA R136, P3, R12, R197, 0x1 ;  /* 0x000000c50c887211 */ /* 0x000fe200078608ff */
[----:B------:R-:W-:Y:S01]  /*1080*/  IMAD.HI R3, R6, 0x2, RZ ;  /* 0x0000000206037827 */ /* 0x000fe200078e02ff */
[----:B------:R-:W-:-:S03]  /*1090*/  UMOV UR6, URZ ;  /* 0x0000003f00067c82 */ /* 0x000fc60008000000 */
[----:B------:R-:W-:-:S04]  /*10a0*/  IMAD.HI R134, R134, 0x2, RZ ;  /* 0x0000000286867827 */ /* 0x000fc800078e02ff */
[----:B------:R-:W-:Y:S01]  /*10b0*/  IMAD.SHL.U32 R5, R230, 0x2, RZ ;  /* 0x00000002e6057824 */ /* 0x000fe200078e00ff */
[----:B------:R-:W-:Y:S01]  /*10c0*/  IADD3.X R27, R3, UR7, R134, P0, P1 ;  /* 0x00000007031b7c10 */ /* 0x000fe200087e2486 */
[----:B------:R-:W-:Y:S01]  /*10d0*/  IMAD.SHL.U32 R8, R7, 0x2, RZ ;  /* 0x0000000207087824 */ /* 0x000fe200078e00ff */
[----:B------:R-:W-:Y:S01]  /*10e0*/  UMOV UR7, URZ ;  /* 0x0000003f00077c82 */ /* 0x000fe20008000000 */
[C---:B------:R-:W-:Y:S01]  /*10f0*/  IMAD R6, R135.reuse, 0x2, R2 ;  /* 0x0000000287067824 */ /* 0x040fe200078e0202 */
[-C--:B------:R-:W-:Y:S01]  /*1100*/  LEA.HI.X.SX32 R219, R10, R27.reuse, 0x1, P2 ;  /* 0x0000001b0adb7211 */ /* 0x080fe200010f0eff */
[----:B0-----:R-:W-:Y:S01]  /*1110*/  IMAD R9, R16, R28, RZ ;  /* 0x0000001c10097224 */ /* 0x001fe200078e02ff */
[----:B------:R-:W-:Y:S01]  /*1120*/  IADD3 R26, P0, P1, R8, UR8, R5 ;  /* 0x00000008081a7c10 */ /* 0x000fe2000f91e005 */
[C---:B------:R-:W-:Y:S01]  /*1130*/  IMAD R8, R135.reuse, 0x2, R6 ;  /* 0x0000000287087824 */ /* 0x040fe200078e0206 */
[----:B------:R-:W-:Y:S01]  /*1140*/  LEA.HI.X.SX32 R137, R12, R27, 0x1, P3 ;  /* 0x0000001b0c897211 */ /* 0x000fe200018f0eff */
[----:B------:R-:W-:Y:S01]  /*1150*/  IMAD R3, R28, 0x4, R9 ;  /* 0x000000041c037824 */ /* 0x000fe200078e0209 */
[-C--:B------:R-:W-:Y:S01]  /*1160*/  LEA R138, P2, R14, R197.reuse, 0x1 ;  /* 0x000000c50e8a7211 */ /* 0x080fe200078408ff */
[C---:B------:R-:W-:Y:S01]  /*1170*/  IMAD R16, R135.reuse, 0x2, R8 ;  /* 0x0000000287107824 */ /* 0x040fe200078e0208 */
[----:B------:R-:W-:Y:S01]  /*1180*/  LEA R140, P3, R18, R197, 0x1 ;  /* 0x000000c5128c7211 */ /* 0x000fe200078608ff */
[----:B------:R-:W-:Y:S01]  /*1190*/  IMAD R5, R28, 0x4, R3 ;  /* 0x000000041c057824 */ /* 0x000fe200078e0203 */
[-C--:B------:R-:W-:Y:S01]  /*11a0*/  LEA.HI.X.SX32 R139, R14, R27.reuse, 0x1, P2 ;  /* 0x0000001b0e8b7211 */ /* 0x080fe200010f0eff */
        /* <DEDUP_REMOVED lines=31> */
[----:B------:R-:W-:Y:S01]  /*13a0*/  LEA.HI.X.SX32 R157, R10, R27, 0x1, P3 ;  /* 0x0000001b0a9d7211 */ /* 0x000fe200018f0eff */
[C---:B------:R-:W-:Y:S01]  /*13b0*/  IMAD R6, R135.reuse, 0x2, R2 ;  /* 0x0000000287067824 */ /* 0x040fe200078e0202 */
[----:B------:R-:W-:Y:S01]  /*13c0*/  LEA R154, P2, R22, R197, 0x1 ;  /* 0x000000c5169a7211 */ /* 0x000fe200078408ff */
[----:B------:R-:W-:Y:S01]  /*13d0*/  IMAD R25, R28, 0x4, R24 ;  /* 0x000000041c197824 */ /* 0x000fe200078e0218 */
[----:B------:R-:W-:Y:S01]  /*13e0*/  LEA.HI.X.SX32 R159, R12, R27, 0x1, P4 ;  /* 0x0000001b0c9f7211 */ /* 0x000fe200020f0eff */
[C---:B------:R-:W-:Y:S01]  /*13f0*/  IMAD R8, R135.reuse, 0x2, R6 ;  /* 0x0000000287087824 */ /* 0x040fe200078e0206 */
[----:B------:R-:W-:Y:S01]  /*1400*/  LEA R164, P4, R0, R197, 0x1 ;  /* 0x000000c500a47211 */ /* 0x000fe200078808ff */
[----:B------:R-:W-:Y:S01]  /*1410*/  IMAD.HI R230, R230, 0x2, RZ ;  /* 0x00000002e6e67827 */ /* 0x000fe200078e02ff */
[----:B------:R-:W-:Y:S01]  /*1420*/  LEA.HI.X.SX32 R155, R22, R27, 0x1, P2 ;  /* 0x0000001b169b7211 */ /* 0x000fe200010f0eff */
[----:B------:R-:W-:Y:S01]  /*1430*/  UIADD3 UR8, UP0, UR56, 0x80, URZ ;  /* 0x0000008038087890 */ /* 0x000fe2000ff1e03f */
[-C--:B------:R-:W-:Y:S01]  /*1440*/  LEA R162, P3, R18, R197.reuse, 0x1 ;  /* 0x000000c512a27211 */ /* 0x080fe200078608ff */
[----:B------:R-:W-:Y:S01]  /*1450*/  IMAD R16, R135, 0x2, R8 ;  /* 0x0000000287107824 */ /* 0x000fe200078e0208 */
[----:B------:R-:W-:Y:S01]  /*1460*/  LEA R160, P2, R14, R197, 0x1 ;  /* 0x000000c50ea07211 */ /* 0x000fe200078408ff */
[----:B------:R-:W-:Y:S01]  /*1470*/  IMAD.HI R7, R7, 0x2, RZ ;  /* 0x0000000207077827 */ /* 0x000fe200078e02ff */
[----:B------:R-:W-:-:S02]  /*1480*/  LEA.HI.X.SX32 R165, R0, R27, 0x1, P4 ;  /* 0x0000001b00a57211 */ /* 0x000fc400020f0eff */
[-C--:B------:R-:W-:Y:S01]  /*1490*/  LEA.HI.X.SX32 R163, R18, R27.reuse, 0x1, P3 ;  /* 0x0000001b12a37211 */ /* 0x080fe200018f0eff */
[C---:B------:R-:W-:Y:S01]  /*14a0*/  IMAD R10, R135.reuse, 0x2, R16 ;  /* 0x00000002870a7824 */ /* 0x040fe200078e0210 */
[----:B------:R-:W-:Y:S01]  /*14b0*/  LEA.HI.X.SX32 R161, R14, R27, 0x1, P2 ;  /* 0x0000001b0ea17211 */ /* 0x000fe200010f0eff */
[----:B------:R-:W-:Y:S01]  /*14c0*/  IMAD.U32 R214, RZ, RZ, UR7 ;  /* 0x00000007ffd67e24 */ /* 0x000fe2000f8e00ff */
[-C--:B------:R-:W-:Y:S01]  /*14d0*/  LEA R168, P3, R2, R197.reuse, 0x1 ;  /* 0x000000c502a87211 */ /* 0x080fe200078608ff */
[C---:B------:R-:W-:Y:S01]  /*14e0*/  IMAD R12, R135.reuse, 0x2, R10 ;  /* 0x00000002870c7824 */ /* 0x040fe200078e020a */
[-C--:B------:R-:W-:Y:S01]  /*14f0*/  LEA R166, P2, R20, R197.reuse, 0x1 ;  /* 0x000000c514a67211 */ /* 0x080fe200078408ff */
[----:B------:R-:W-:Y:S01]  /*1500*/  USHF.R.U32.HI UR7, URZ, 0x4, UR10 ;  /* 0x000000043f077899 */ /* 0x000fe2000801160a */
[----:B------:R-:W-:Y:S01]  /*1510*/  LEA R170, P4, R6, R197, 0x1 ;  /* 0x000000c506aa7211 */ /* 0x000fe200078808ff */
[----:B------:R-:W-:Y:S01]  /*1520*/  IMAD R0, R135, 0x2, R12 ;  /* 0x0000000287007824 */ /* 0x000fe200078e020c */
[----:B------:R-:W-:-:S02]  /*1530*/  LEA.HI.X.SX32 R169, R2, R27, 0x1, P3 ;  /* 0x0000001b02a97211 */ /* 0x000fc400018f0eff */
[-C--:B------:R-:W-:Y:S01]  /*1540*/  LEA.HI.X.SX32 R167, R20, R27.reuse, 0x1, P2 ;  /* 0x0000001b14a77211 */ /* 0x080fe200010f0eff */
[C---:B------:R-:W-:Y:S01]  /*1550*/  IMAD R14, R135.reuse, 0x2, R0 ;  /* 0x00000002870e7824 */ /* 0x040fe200078e0200 */
[----:B------:R-:W-:Y:S02]  /*1560*/  LEA.HI.X.SX32 R171, R6, R27, 0x1, P4 ;  /* 0x0000001b06ab7211 */ /* 0x000fe400020f0eff */
[-C--:B------:R-:W-:Y:S01]  /*1570*/  LEA R172, P2, R8, R197.reuse, 0x1 ;  /* 0x000000c508ac7211 */ /* 0x080fe200078408ff */
[C---:B------:R-:W-:Y:S01]  /*1580*/  IMAD R2, R135.reuse, 0x2, R14 ;  /* 0x0000000287027824 */ /* 0x040fe200078e020e */
[-C--:B------:R-:W-:Y:S02]  /*1590*/  LEA R174, P3, R16, R197.reuse, 0x1 ;  /* 0x000000c510ae7211 */ /* 0x080fe400078608ff */
        /* <DEDUP_REMOVED lines=8> */
[----:B------:R-:W-:Y:S02]  /*1620*/  LEA R178, P2, R12, R197, 0x1 ;  /* 0x000000c50cb27211 */ /* 0x000fe400078408ff */
[-C--:B------:R-:W-:Y:S01]  /*1630*/  LEA.HI.X.SX32 R181, R0, R27.reuse, 0x1, P3 ;  /* 0x0000001b00b57211 */ /* 0x080fe200018f0eff */
[----:B------:R-:W-:Y:S01]  /*1640*/  IMAD R0, R135, 0x2, R10 ;  /* 0x0000000287007824 */ /* 0x000fe200078e020a */
[----:B------:R-:W-:-:S02]  /*1650*/  LEA.HI.X.SX32 R179, R12, R27, 0x1, P2 ;  /* 0x0000001b0cb37211 */ /* 0x000fc400010f0eff */
[-C--:B------:R-:W-:Y:S01]  /*1660*/  LEA R184, P2, R2, R197.reuse, 0x1 ;  /* 0x000000c502b87211 */ /* 0x080fe200078408ff */
[C---:B------:R-:W-:Y:S01]  /*1670*/  IMAD R12, R135.reuse, 0x2, R0 ;  /* 0x00000002870c7824 */ /* 0x040fe200078e0200 */
[-C--:B------:R-:W-:Y:S02]  /*1680*/  LEA R186, P3, R6, R197.reuse, 0x1 ;  /* 0x000000c506ba7211 */ /* 0x080fe400078608ff */
[----:B------:R-:W-:Y:S02]  /*1690*/  LEA R182, P4, R14, R197, 0x1 ;  /* 0x000000c50eb67211 */ /* 0x000fe400078808ff */
[-C--:B------:R-:W-:Y:S01]  /*16a0*/  LEA.HI.X.SX32 R185, R2, R27.reuse, 0x1, P2 ;  /* 0x0000001b02b97211 */ /* 0x080fe200010f0eff */
[----:B------:R-:W-:Y:S01]  /*16b0*/  IMAD R2, R135, 0x2, R12 ;  /* 0x0000000287027824 */ /* 0x000fe200078e020c */
[----:B------:R-:W-:Y:S02]  /*16c0*/  LEA.HI.X.SX32 R187, R6, R27, 0x1, P3 ;  /* 0x0000001b06bb7211 */ /* 0x000fe400018f0eff */
[----:B------:R-:W-:-:S02]  /*16d0*/  LEA R192, P3, R0, R197, 0x1 ;  /* 0x000000c500c07211 */ /* 0x000fc400078608ff */
[----:B------:R-:W-:Y:S02]  /*16e0*/  LEA.HI.X.SX32 R183, R14, R27, 0x1, P4 ;  /* 0x0000001b0eb77211 */ /* 0x000fe400020f0eff */
[-C--:B------:R-:W-:Y:S02]  /*16f0*/  LEA R188, P4, R8, R197.reuse, 0x1 ;  /* 0x000000c508bc7211 */ /* 0x080fe400078808ff */
[----:B------:R-:W-:Y:S02]  /*1700*/  LEA R196, P5, R2, R197, 0x1 ;  /* 0x000000c502c47211 */ /* 0x000fe400078a08ff */
[-C--:B------:R-:W-:Y:S01]  /*1710*/  LEA.HI.X.SX32 R193, R0, R27.reuse, 0x1, P3 ;  /* 0x0000001b00c17211 */ /* 0x080fe200018f0eff */
[----:B------:R-:W-:Y:S01]  /*1720*/  IMAD R0, R28, 0x4, R25 ;  /* 0x000000041c007824 */ /* 0x000fe200078e0219 */
[----:B------:R-:W-:Y:S02]  /*1730*/  LEA.HI.X.SX32 R189, R8, R27, 0x1, P4 ;  /* 0x0000001b08bd7211 */ /* 0x000fe400020f0eff */
[----:B------:R-:W-:-:S02]  /*1740*/  LEA R190, P2, R10, R197, 0x1 ;  /* 0x000000c50abe7211 */ /* 0x000fc400078408ff */
[----:B------:R-:W-:Y:S02]  /*1750*/  LEA R194, P4, R12, R197, 0x1 ;  /* 0x000000c50cc27211 */ /* 0x000fe400078808ff */
[-C--:B------:R-:W-:Y:S01]  /*1760*/  LEA.HI.X.SX32 R197, R2, R27.reuse, 0x1, P5 ;  /* 0x0000001b02c57211 */ /* 0x080fe200028f0eff */
[C---:B------:R-:W-:Y:S01]  /*1770*/  IMAD R2, R28.reuse, 0x4, R0 ;  /* 0x000000041c027824 */ /* 0x040fe200078e0200 */
[----:B------:R-:W-:Y:S01]  /*1780*/  IADD3.X R230, R7, UR9, R230, P0, P1 ;  /* 0x0000000907e67c10 */ /* 0x000fe200087e24e6 */
[----:B------:R-:W-:Y:S01]  /*1790*/  UIADD3.X UR9, UR5, 0x40000040, URZ, UP0, !UPT ;  /* 0x4000004005097890 */ /* 0x000fe200087fe43f */
[-C--:B------:R-:W-:Y:S01]  /*17a0*/  LEA R200, P1, R3, R26.reuse, 0x1 ;  /* 0x0000001a03c87211 */ /* 0x080fe200078208ff */
[----:B------:R-:W-:Y:S01]  /*17b0*/  IMAD R6, R28, 0x4, R2 ;  /* 0x000000041c067824 */ /* 0x000fe200078e0202 */
[----:B------:R-:W-:Y:S01]  /*17c0*/  LEA.HI.X.SX32 R191, R10, R27, 0x1, P2 ;  /* 0x0000001b0abf7211 */ /* 0x000fe200010f0eff */
[----:B------:R-:W-:Y:S01]  /*17d0*/  UIADD3.64 UR12, UR8, 0x80, URZ ;  /* 0x00000080080c7897 */ /* 0x000fe2000fffe03f */
[----:B------:R-:W-:Y:S01]  /*17e0*/  LEA R202, P2, R5, R26, 0x1 ;  /* 0x0000001a05ca7211 */ /* 0x000fe200078408ff */
[----:B------:R-:W-:Y:S01]  /*17f0*/  UIADD3.64 UR16, UR8, 0x100, URZ ;  /* 0x0000010008107897 */ /* 0x000fe2000fffe03f */
[----:B------:R-:W-:Y:S01]  /*1800*/  LEA.HI.X.SX32 R201, R3, R230, 0x1, P1 ;  /* 0x000000e603c97211 */ /* 0x000fe200008f0eff */
[C---:B------:R-:W-:Y:S01]  /*1810*/  IMAD R3, R28.reuse, 0x4, R6 ;  /* 0x000000041c037824 */ /* 0x040fe200078e0206 */
[----:B------:R-:W-:Y:S01]  /*1820*/  LEA R198, P0, R9, R26, 0x1 ;  /* 0x0000001a09c67211 */ /* 0x000fe200078008ff */
[----:B------:R-:W-:Y:S01]  /*1830*/  UIADD3.64 UR20, UR8, 0x180, URZ ;  /* 0x0000018008147897 */ /* 0x000fe2000fffe03f */
[-C--:B------:R-:W-:Y:S01]  /*1840*/  LEA.HI.X.SX32 R203, R5, R230.reuse, 0x1, P2 ;  /* 0x000000e605cb7211 */ /* 0x080fe200010f0eff */
[C---:B------:R-:W-:Y:S01]  /*1850*/  IMAD R5, R28.reuse, 0x4, R3 ;  /* 0x000000041c057824 */ /* 0x040fe200078e0203 */
[----:B------:R-:W-:Y:S01]  /*1860*/  LEA.HI.X.SX32 R199, R9, R230, 0x1, P0 ;  /* 0x000000e609c77211 */ /* 0x000fe200000f0eff */
[----:B------:R-:W-:Y:S01]  /*1870*/  UIADD3.64 UR24, UR8, 0x200, URZ ;  /* 0x0000020008187897 */ /* 0x000fe2000fffe03f */
[-C--:B------:R-:W-:Y:S01]  /*1880*/  LEA R204, P0, R11, R26.reuse, 0x1 ;  /* 0x0000001a0bcc7211 */ /* 0x080fe200078008ff */
[C---:B------:R-:W-:Y:S01]  /*1890*/  IMAD R7, R28.reuse, 0x4, R5 ;  /* 0x000000041c077824 */ /* 0x040fe200078e0205 */
[----:B------:R-:W-:Y:S01]  /*18a0*/  LEA R210, P2, R17, R26, 0x1 ;  /* 0x0000001a11d27211 */ /* 0x000fe200078408ff */
[----:B------:R-:W-:Y:S01]  /*18b0*/  UIADD3.64 UR28, UR8, 0x280, URZ ;  /* 0x00000280081c7897 */ /* 0x000fe2000fffe03f */
[----:B------:R-:W-:Y:S01]  /*18c0*/  LEA.HI.X.SX32 R205, R11, R230, 0x1, P0 ;  /* 0x000000e60bcd7211 */ /* 0x000fe200000f0eff */
[C---:B------:R-:W-:Y:S01]  /*18d0*/  IMAD R8, R28.reuse, 0x4, R7 ;  /* 0x000000041c087824 */ /* 0x040fe200078e0207 */
[----:B------:R-:W-:Y:S01]  /*18e0*/  LEA R206, P0, R13, R26, 0x1 ;  /* 0x0000001a0dce7211 */ /* 0x000fe200078008ff */
[----:B------:R-:W-:Y:S01]  /*18f0*/  UIADD3.64 UR32, UR8, 0x300, URZ ;  /* 0x0000030008207897 */ /* 0x000fe2000fffe03f */
[----:B------:R-:W-:Y:S01]  /*1900*/  LEA.HI.X.SX32 R211, R17, R230, 0x1, P2 ;  /* 0x000000e611d37211 */ /* 0x000fe200010f0eff */
[C---:B------:R-:W-:Y:S01]  /*1910*/  IMAD R9, R28.reuse, 0x4, R8 ;  /* 0x000000041c097824 */ /* 0x040fe200078e0208 */
[----:B------:R-:W-:Y:S01]  /*1920*/  LEA R130, P2, R23, R26, 0x1 ;  /* 0x0000001a17827211 */ /* 0x000fe200078408ff */
[----:B------:R-:W-:Y:S01]  /*1930*/  ULDC UR5, c[0x0][0x238] ;  /* 0x00008e0000057ab9 */ /* 0x000fe20000000800 */
[----:B------:R-:W-:Y:S01]  /*1940*/  LEA.HI.X.SX32 R207, R13, R230, 0x1, P0 ;  /* 0x000000e60dcf7211 */ /* 0x000fe200000f0eff */
[----:B------:R-:W-:Y:S01]  /*1950*/  IMAD R10, R28, 0x4, R9 ;  /* 0x000000041c0a7824 */ /* 0x000fe200078e0209 */
[----:B------:R-:W-:-:S02]  /*1960*/  LEA R212, P0, R19, R26, 0x1 ;  /* 0x0000001a13d47211 */ /* 0x000fc400078008ff */
[----:B------:R-:W-:Y:S02]  /*1970*/  LEA.HI.X.SX32 R131, R23, R230, 0x1, P2 ;  /* 0x000000e617837211 */ /* 0x000fe400010f0eff */
[-C--:B------:R-:W-:Y:S02]  /*1980*/  LEA R124, P2, R0, R26.reuse, 0x1 ;  /* 0x0000001a007c7211 */ /* 0x080fe400078408ff */
[----:B------:R-:W-:Y:S02]  /*1990*/  LEA R208, P1, R15, R26, 0x1 ;  /* 0x0000001a0fd07211 */ /* 0x000fe400078208ff */
[----:B------:R-:W-:Y:S02]  /*19a0*/  LEA.HI.X.SX32 R213, R19, R230, 0x1, P0 ;  /* 0x000000e613d57211 */ /* 0x000fe400000f0eff */
[----:B------:R-:W-:Y:S02]  /*19b0*/  LEA R128, P0, R24, R26, 0x1 ;  /* 0x0000001a18807211 */ /* 0x000fe400078008ff */
[-C--:B------:R-:W-:Y:S01]  /*19c0*/  LEA.HI.X.SX32 R125, R0, R230.reuse, 0x1, P2 ;  /* 0x000000e6007d7211 */ /* 0x080fe200010f0eff */
[----:B------:R-:W-:Y:S01]  /*19d0*/  IMAD R0, R28, 0x4, R10 ;  /* 0x000000041c007824 */ /* 0x000fe200078e020a */
[----:B------:R-:W-:-:S02]  /*19e0*/  LEA.HI.X.SX32 R209, R15, R230, 0x1, P1 ;  /* 0x000000e60fd17211 */ /* 0x000fc400008f0eff */
[C---:B------:R-:W-:Y:S01]  /*19f0*/  LEA R132, P1, R21.reuse, R26, 0x1 ;  /* 0x0000001a15847211 */ /* 0x040fe200078208ff */
[----:B------:R-:W-:Y:S01]  /*1a00*/  IMAD R11, R28, 0x4, R0 ;  /* 0x000000041c0b7824 */ /* 0x000fe200078e0200 */
[----:B------:R-:W-:Y:S02]  /*1a10*/  LEA.HI.X.SX32 R129, R24, R230, 0x1, P0 ;  /* 0x000000e618817211 */ /* 0x000fe400000f0eff */
[----:B------:R-:W-:Y:S02]  /*1a20*/  LEA R122, P0, R2, R26, 0x1 ;  /* 0x0000001a027a7211 */ /* 0x000fe400078008ff */
[----:B------:R-:W-:Y:S02]  /*1a30*/  LEA.HI.X.SX32 R133, R21, R230, 0x1, P1 ;  /* 0x000000e615857211 */ /* 0x000fe400008f0eff */
[-C--:B------:R-:W-:Y:S02]  /*1a40*/  LEA R126, P1, R25, R26.reuse, 0x1 ;  /* 0x0000001a197e7211 */ /* 0x080fe400078208ff */
[----:B------:R-:W-:-:S02]  /*1a50*/  LEA R118, P2, R3, R26, 0x1 ;  /* 0x0000001a03767211 */ /* 0x000fc400078408ff */
[-C--:B------:R-:W-:Y:S01]  /*1a60*/  LEA.HI.X.SX32 R123, R2, R230.reuse, 0x1, P0 ;  /* 0x000000e6027b7211 */ /* 0x080fe200000f0eff */
[C---:B------:R-:W-:Y:S01]  /*1a70*/  IMAD R2, R28.reuse, 0x4, R11 ;  /* 0x000000041c027824 */ /* 0x040fe200078e020b */
[-C--:B------:R-:W-:Y:S02]  /*1a80*/  LEA.HI.X.SX32 R127, R25, R230.reuse, 0x1, P1 ;  /* 0x000000e6197f7211 */ /* 0x080fe400008f0eff */
[----:B------:R-:W-:Y:S02]  /*1a90*/  CS2R R24, SRZ ;  /* 0x0000000000187805 */ /* 0x000fe4000001ff00 */
[----:B------:R-:W-:Y:S01]  /*1aa0*/  LEA.HI.X.SX32 R119, R3, R230, 0x1, P2 ;  /* 0x000000e603777211 */ /* 0x000fe200010f0eff */
[----:B------:R-:W-:Y:S01]  /*1ab0*/  IMAD R3, R28, 0x4, R2 ;  /* 0x000000041c037824 */ /* 0x000fe200078e0202 */
[-C--:B------:R-:W-:Y:S02]  /*1ac0*/  LEA R116, P0, R5, R26.reuse, 0x1 ;  /* 0x0000001a05747211 */ /* 0x080fe400078008ff */
[----:B------:R-:W-:-:S02]  /*1ad0*/  LEA R120, P1, R6, R26, 0x1 ;  /* 0x0000001a06787211 */ /* 0x000fc400078208ff */
[----:B------:R-:W-:Y:S02]  /*1ae0*/  LEA R112, P2, R8, R26, 0x1 ;  /* 0x0000001a08707211 */ /* 0x000fe400078408ff */
[-C--:B------:R-:W-:Y:S01]  /*1af0*/  LEA.HI.X.SX32 R117, R5, R230.reuse, 0x1, P0 ;  /* 0x000000e605757211 */ /* 0x080fe200000f0eff */
[----:B------:R-:W-:Y:S01]  /*1b00*/  IMAD R5, R28, 0x4, R3 ;  /* 0x000000041c057824 */ /* 0x000fe200078e0203 */
[----:B------:R-:W-:Y:S02]  /*1b10*/  LEA.HI.X.SX32 R121, R6, R230, 0x1, P1 ;  /* 0x000000e606797211 */ /* 0x000fe400008f0eff */
[----:B------:R-:W-:Y:S01]  /*1b20*/  LEA R114, P1, R7, R26, 0x1 ;  /* 0x0000001a07727211 */ /* 0x000fe200078208ff */
[----:B------:R-:W-:Y:S01]  /*1b30*/  IMAD R6, R28, 0x4, R5 ;  /* 0x000000041c067824 */ /* 0x000fe200078e0205 */
[----:B------:R-:W-:Y:S02]  /*1b40*/  LEA.HI.X.SX32 R113, R8, R230, 0x1, P2 ;  /* 0x000000e608717211 */ /* 0x000fe400010f0eff */
[----:B------:R-:W-:-:S02]  /*1b50*/  LEA R106, P2, R0, R26, 0x1 ;  /* 0x0000001a006a7211 */ /* 0x000fc400078408ff */
[----:B------:R-:W-:Y:S02]  /*1b60*/  LEA.HI.X.SX32 R115, R7, R230, 0x1, P1 ;  /* 0x000000e607737211 */ /* 0x000fe400008f0eff */
[----:B------:R-:W-:Y:S02]  /*1b70*/  LEA R108, P1, R10, R26, 0x1 ;  /* 0x0000001a0a6c7211 */ /* 0x000fe400078208ff */
[-C--:B------:R-:W-:Y:S01]  /*1b80*/  LEA.HI.X.SX32 R107, R0, R230.reuse, 0x1, P2 ;  /* 0x000000e6006b7211 */ /* 0x080fe200010f0eff */
[----:B------:R-:W-:Y:S01]  /*1b90*/  IMAD R0, R28, 0x4, R6 ;  /* 0x000000041c007824 */ /* 0x000fe200078e0206 */
[----:B------:R-:W-:Y:S02]  /*1ba0*/  LEA.HI.X.SX32 R109, R10, R230, 0x1, P1 ;  /* 0x000000e60a6d7211 */ /* 0x000fe400008f0eff */
[-C--:B------:R-:W-:Y:S01]  /*1bb0*/  LEA R102, P1, R2, R26.reuse, 0x1 ;  /* 0x0000001a02667211 */ /* 0x080fe200078208ff */
[----:B------:R-:W-:Y:S01]  /*1bc0*/  IMAD R7, R28, 0x4, R0 ;  /* 0x000000041c077824 */ /* 0x000fe200078e0200 */
[----:B------:R-:W-:-:S02]  /*1bd0*/  LEA R100, P2, R3, R26, 0x1 ;  /* 0x0000001a03647211 */ /* 0x000fc400078408ff */
[-C--:B------:R-:W-:Y:S01]  /*1be0*/  LEA.HI.X.SX32 R103, R2, R230.reuse, 0x1, P1 ;  /* 0x000000e602677211 */ /* 0x080fe200008f0eff */
[----:B------:R-:W-:Y:S01]  /*1bf0*/  IMAD R2, R28, 0x4, R7 ;  /* 0x000000041c027824 */ /* 0x000fe200078e0207 */
[----:B------:R-:W-:Y:S02]  /*1c00*/  LEA.HI.X.SX32 R101, R3, R230, 0x1, P2 ;  /* 0x000000e603657211 */ /* 0x000fe400010f0eff */
[-C--:B------:R-:W-:Y:S01]  /*1c10*/  LEA R94, P2, R0, R26.reuse, 0x1 ;  /* 0x0000001a005e7211 */ /* 0x080fe200078408ff */
[----:B------:R-:W-:Y:S01]  /*1c20*/  IMAD R3, R28, 0x4, R2 ;  /* 0x000000041c037824 */ /* 0x000fe200078e0202 */
[C---:B------:R-:W-:Y:S02]  /*1c30*/  LEA R110, P0, R9.reuse, R26, 0x1 ;  /* 0x0000001a096e7211 */ /* 0x040fe400078008ff */
[-C--:B------:R-:W-:Y:S01]  /*1c40*/  LEA.HI.X.SX32 R95, R0, R230.reuse, 0x1, P2 ;  /* 0x000000e6005f7211 */ /* 0x080fe200010f0eff */
[----:B------:R-:W-:Y:S01]  /*1c50*/  IMAD R0, R28, 0x4, R3 ;  /* 0x000000041c007824 */ /* 0x000fe200078e0203 */
[----:B------:R-:W-:-:S02]  /*1c60*/  LEA.HI.X.SX32 R111, R9, R230, 0x1, P0 ;  /* 0x000000e6096f7211 */ /* 0x000fc400000f0eff */
[----:B------:R-:W-:Y:S02]  /*1c70*/  CS2R R28, SRZ ;  /* 0x00000000001c7805 */ /* 0x000fe4000001ff00 */
[CC--:B------:R-:W-:Y:S02]  /*1c80*/  LEA R104, P0, R11.reuse, R26.reuse, 0x1 ;  /* 0x0000001a0b687211 */ /* 0x0c0fe400078008ff */
[C---:B------:R-:W-:Y:S02]  /*1c90*/  LEA R22, P3, R0.reuse, R26, 0x1 ;  /* 0x0000001a00167211 */ /* 0x040fe400078608ff */
[-C--:B------:R-:W-:Y:S02]  /*1ca0*/  LEA.HI.X.SX32 R105, R11, R230.reuse, 0x1, P0 ;  /* 0x000000e60b697211 */ /* 0x080fe400000f0eff */
[----:B------:R-:W-:Y:S01]  /*1cb0*/  LEA.HI.X.SX32 R23, R0, R230, 0x1, P3 ;  /* 0x000000e600177211 */ /* 0x000fe200018f0eff */
[----:B------:R-:W-:Y:S01]  /*1cc0*/  IMAD.U32 R0, RZ, RZ, UR10 ;  /* 0x0000000aff007e24 */ /* 0x000fe2000f8e00ff */
[----:B------:R-:W-:Y:S01]  /*1cd0*/  USGXT.U32 UR10, UR7, 0xe ;  /* 0x0000000e070a789a */ /* 0x000fe20008000000 */
[-C--:B------:R-:W-:Y:S01]  /*1ce0*/  LEA R98, P0, R5, R26.reuse, 0x1 ;  /* 0x0000001a05627211 */ /* 0x080fe200078008ff */
[----:B------:R-:W-:Y:S01]  /*1cf0*/  IMAD.MOV.U32 R0, RZ, RZ, RZ ;  /* 0x000000ffff007224 */ /* 0x000fe200078e00ff */
[----:B------:R-:W-:-:S02]  /*1d00*/  LEA R96, P1, R6, R26, 0x1 ;  /* 0x0000001a06607211 */ /* 0x000fc400078208ff */
[-C--:B------:R-:W-:Y:S01]  /*1d10*/  LEA.HI.X.SX32 R99, R5, R230.reuse, 0x1, P0 ;  /* 0x000000e605637211 */ /* 0x080fe200000f0eff */
[----:B------:R-:W-:Y:S01]  /*1d20*/  IMAD.U32 R247, RZ, RZ, UR10 ;  /* 0x0000000afff77e24 */ /* 0x000fe2000f8e00ff */
[----:B------:R-:W-:Y:S01]  /*1d30*/  UIADD3 UR10, UP0, UR10, 0x2, URZ ;  /* 0x000000020a0a7890 */ /* 0x000fe2000ff1e03f */
[----:B------:R-:W-:Y:S01]  /*1d40*/  LEA.HI.X.SX32 R97, R6, R230, 0x1, P1 ;  /* 0x000000e606617211 */ /* 0x000fe200008f0eff */
[----:B------:R-:W-:Y:S01]  /*1d50*/  IMAD.MOV.U32 R5, RZ, RZ, 0x3f800000 ;  /* 0x3f800000ff057424 */ /* 0x000fe200078e00ff */
[-C--:B------:R-:W-:Y:S01]  /*1d60*/  LEA R92, P0, R7, R26.reuse, 0x1 ;  /* 0x0000001a075c7211 */ /* 0x080fe200078008ff */
[----:B------:R-:W-:Y:S01]  /*1d70*/  UIADD3.X UR11, UR6, 0x40000040, URZ, UP0, !UPT ;  /* 0x40000040060b7890 */ /* 0x000fe200087fe43f */
[-C--:B------:R-:W-:Y:S01]  /*1d80*/  LEA R90, P1, R2, R26.reuse, 0x1 ;  /* 0x0000001a025a7211 */ /* 0x080fe200078208ff */
[----:B------:R-:W-:Y:S01]  /*1d90*/  IMAD.MOV.U32 R6, RZ, RZ, -0x800000 ;  /* 0xff800000ff067424 */ /* 0x000fe200078e00ff */
[----:B------:R-:W-:Y:S01]  /*1da0*/  LEA R88, P2, R3, R26, 0x1 ;  /* 0x0000001a03587211 */ /* 0x000fe200078408ff */
[----:B------:R-:W-:Y:S01]  /*1db0*/  UIADD3.64 UR6, UR10, 0xfe, URZ ;  /* 0x000000fe0a067897 */ /* 0x000fe2000fffe03f */
[----:B------:R-:W-:Y:S01]  /*1dc0*/  LEA.HI.X.SX32 R195, R12, R27, 0x1, P4 ;  /* 0x0000001b0cc37211 */ /* 0x000fe200020f0eff */
[----:B------:R-:W-:Y:S01]  /*1dd0*/  UIADD3.64 UR36, UR10, 0x100, URZ ;  /* 0x000001000a247897 */ /* 0x000fe2000fffe03f */
[-C--:B------:R-:W-:Y:S01]  /*1de0*/  LEA.HI.X.SX32 R93, R7, R230.reuse, 0x1, P0 ;  /* 0x000000e6075d7211 */ /* 0x080fe200000f0eff */
[----:B------:R-:W-:Y:S01]  /*1df0*/  IMAD.MOV.U32 R7, RZ, RZ, -0x800000 ;  /* 0xff800000ff077424 */ /* 0x000fe200078e00ff */
[-C--:B------:R-:W-:Y:S01]  /*1e00*/  LEA.HI.X.SX32 R91, R2, R230.reuse, 0x1, P1 ;  /* 0x000000e6025b7211 */ /* 0x080fe200008f0eff */
[----:B------:R-:W-:Y:S01]  /*1e10*/  IMAD.U32 R8, RZ, RZ, UR6 ;  /* 0x00000006ff087e24 */ /* 0x000fe2000f8e00ff */
[----:B------:R-:W-:Y:S01]  /*1e20*/  LEA.HI.X.SX32 R89, R3, R230, 0x1, P2 ;  /* 0x000000e603597211 */ /* 0x000fe200010f0eff */
[----:B------:R-:W-:Y:S01]  /*1e30*/  IMAD.U32 R9, RZ, RZ, UR7 ;  /* 0x00000007ff097e24 */ /* 0x000fe2000f8e00ff */
[----:B------:R-:W-:Y:S01]  /*1e40*/  UIADD3.64 UR6, UR10, 0x102, URZ ;  /* 0x000001020a067897 */ /* 0x000fe2000fffe03f */
[----:B------:R-:W-:Y:S01]  /*1e50*/  IMAD.U32 R8, RZ, RZ, UR36 ;  /* 0x00000024ff087e24 */ /* 0x000fe2000f8e00ff */
[----:B------:R-:W-:Y:S01]  /*1e60*/  CS2R R26, SRZ ;  /* 0x00000000001a7805 */ /* 0x000fe2000001ff00 */
[----:B------:R-:W-:Y:S01]  /*1e70*/  IMAD.U32 R9, RZ, RZ, UR37 ;  /* 0x00000025ff097e24 */ /* 0x000fe2000f8e00ff */
[----:B------:R-:W-:Y:S01]  /*1e80*/  UIADD3.64 UR14, UR10, 0x2, URZ ;  /* 0x000000020a0e7897 */ /* 0x000fe2000fffe03f */
[----:B------:R-:W-:Y:S01]  /*1e90*/  IMAD.MOV.U32 R3, RZ, RZ, RZ ;  /* 0x000000ffff037224 */ /* 0x000fe200078e00ff */
[----:B------:R-:W-:Y:S01]  /*1ea0*/  UIADD3.64 UR18, UR10, 0x4, URZ ;  /* 0x000000040a127897 */ /* 0x000fe2000fffe03f */
[----:B------:R-:W-:Y:S01]  /*1eb0*/  IMAD.U32 R8, RZ, RZ, UR6 ;  /* 0x00000006ff087e24 */ /* 0x000fe2000f8e00ff */
[----:B------:R-:W-:Y:S01]  /*1ec0*/  UMOV UR6, URZ ;  /* 0x0000003f00067c82 */ /* 0x000fe20008000000 */
[----:B------:R-:W-:Y:S01]  /*1ed0*/  IMAD.MOV.U32 R2, RZ, RZ, 0x3f800000 ;  /* 0x3f800000ff027424 */ /* 0x000fe200078e00ff */
[----:B------:R-:W-:Y:S01]  /*1ee0*/  UIADD3.64 UR22, UR10, 0x1fe, URZ ;  /* 0x000001fe0a167897 */ /* 0x000fe2000fffe03f */
[----:B------:R-:W-:Y:S01]  /*1ef0*/  IMAD.U32 R9, RZ, RZ, UR7 ;  /* 0x00000007ff097e24 */ /* 0x000fe2000f8e00ff */
[----:B------:R-:W-:Y:S01]  /*1f00*/  UIADD3.64 UR26, UR10, 0x200, URZ ;  /* 0x000002000a1a7897 */ /* 0x000fe2000fffe03f */
[----:B------:R-:W-:Y:S01]  /*1f10*/  IMAD.U32 R134, RZ, RZ, UR6 ;  /* 0x00000006ff867e24 */ /* 0x000fe2000f8e00ff */
[----:B------:R-:W-:-:S02]  /*1f20*/  UIADD3.64 UR30, UR10, 0x202, URZ ;  /* 0x000002020a1e7897 */ /* 0x000fc4000fffe03f */
[----:B------:R-:W-:Y:S02]  /*1f30*/  UIADD3.64 UR34, UR10, 0x204, URZ ;  /* 0x000002040a227897 */ /* 0x000fe4000fffe03f */
[----:B------:R-:W-:Y:S02]  /*1f40*/  UIADD3.64 UR38, UR10, 0x104, URZ ;  /* 0x000001040a267897 */ /* 0x000fe4000fffe03f */
[----:B------:R-:W-:Y:S02]  /*1f50*/  UIADD3.64 UR42, UR10, 0x2fe, URZ ;  /* 0x000002fe0a2a7897 */ /* 0x000fe4000fffe03f */
[----:B------:R-:W-:Y:S02]  /*1f60*/  UIADD3.64 UR46, UR10, 0x300, URZ ;  /* 0x000003000a2e7897 */ /* 0x000fe4000fffe03f */
[----:B------:R-:W-:Y:S02]  /*1f70*/  UIADD3.64 UR50, UR10, 0x302, URZ ;  /* 0x000003020a327897 */ /* 0x000fe4000fffe03f */
[----:B------:R-:W-:-:S12]  /*1f80*/  UIADD3.64 UR54, UR10, 0x304, URZ ;  /* 0x000003040a367897 */ /* 0x000fd8000fffe03f */
.L_x_1:
[----:B------:R-:W-:Y:S01]  /*1f90*/  IMAD.WIDE R14, R3, 0x2, R218 ;  /* 0x00000002030e7825 */ /* 0x000fe200078e02da */
[----:B------:R-:W-:Y:S02]  /*1fa0*/  R2UR UR6, R247 ;  /* 0x00000000f70672ca */ /* 0x000fe400000e0000 */
[----:B------:R-:W-:Y:S01]  /*1fb0*/  MOV R223, UR47 ;  /* 0x0000002f00df7c02 */ /* 0x000fe20008000f00 */
[C---:B------:R-:W-:Y:S01]  /*1fc0*/  IMAD.WIDE R16, R3.reuse, 0x2, R136 ;  /* 0x0000000203107825 */ /* 0x040fe200078e0288 */
[----:B------:R0:W2:Y:S01]  /*1fd0*/  LDG.E.U16 R8, desc[UR60][R14.64] ;  /* 0x0000003c0e087981 */ /* 0x0000a2000c1e1500 */
[----:B------:R-:W-:Y:S02]  /*1fe0*/  MOV R224, UR46 ;  /* 0x0000002e00e07c02 */ /* 0x000fe40008000f00 */
[----:B------:R-:W-:Y:S01]  /*1ff0*/  IMAD.WIDE R60, R3, 0x2, R144 ;  /* 0x00000002033c7825 */ /* 0x000fe200078e0290 */
[----:B------:R1:W3:Y:S01]  /*2000*/  LDG.E.U16 R9, desc[UR60][R16.64] ;  /* 0x0000003c10097981 */ /* 0x0002e2000c1e1500 */
[----:B------:R-:W-:-:S02]  /*2010*/  MOV R221, UR51 ;  /* 0x0000003300dd7c02 */ /* 0x000fc40008000f00 */
[C---:B------:R-:W-:Y:S01]  /*2020*/  IMAD.WIDE R62, R3.reuse, 0x2, R146 ;  /* 0x00000002033e7825 */ /* 0x040fe200078e0292 */
[----:B------:R4:W5:Y:S01]  /*2030*/  LDG.E.U16 R13, desc[UR60][R60.64] ;  /* 0x0000003c3c0d7981 */ /* 0x000962000c1e1500 */
[----:B------:R-:W-:Y:S02]  /*2040*/  MOV R217, UR50 ;  /* 0x0000003200d97c02 */ /* 0x000fe40008000f00 */
[C---:B------:R-:W-:Y:S01]  /*2050*/  IMAD.WIDE R58, R3.reuse, 0x2, R142 ;  /* 0x00000002033a7825 */ /* 0x040fe200078e028e */
[----:B------:R4:W5:Y:S01]  /*2060*/  LDG.E.U16 R56, desc[UR60][R62.64] ;  /* 0x0000003c3e387981 */ /* 0x000962000c1e1500 */
[----:B------:R-:W-:Y:S02]  /*2070*/  MOV R222, UR55 ;  /* 0x0000003700de7c02 */ /* 0x000fe40008000f00 */
[----:B------:R-:W-:Y:S01]  /*2080*/  IMAD.WIDE R18, R3, 0x2, R138 ;  /* 0x0000000203127825 */ /* 0x000fe200078e028a */
[----:B------:R4:W3:Y:S01]  /*2090*/  LDG.E.U16 R12, desc[UR60][R58.64] ;  /* 0x0000003c3a0c7981 */ /* 0x0008e2000c1e1500 */
[----:B------:R-:W-:-:S02]  /*20a0*/  MOV R220, UR54 ;  /* 0x0000003600dc7c02 */ /* 0x000fc40008000f00 */
[C---:B------:R-:W-:Y:S01]  /*20b0*/  IMAD.WIDE R20, R3.reuse, 0x2, R140 ;  /* 0x0000000203147825 */ /* 0x040fe200078e028c */
[----:B------:R-:W5:Y:S03]  /*20c0*/  LDG.E.U16 R10, desc[UR60][R18.64] ;  /* 0x0000003c120a7981 */ /* 0x000f66000c1e1500 */
[C---:B0-----:R-:W-:Y:S01]  /*20d0*/  IMAD.WIDE R14, R3.reuse, 0x2, R148 ;  /* 0x00000002030e7825 */ /* 0x041fe200078e0294 */
[----:B------:R0:W5:Y:S03]  /*20e0*/  LDG.E.U16 R11, desc[UR60][R20.64] ;  /* 0x0000003c140b7981 */ /* 0x000166000c1e1500 */
[C---:B-1----:R-:W-:Y:S01]  /*20f0*/  IMAD.WIDE R16, R3.reuse, 0x2, R150 ;  /* 0x0000000203107825 */ /* 0x042fe200078e0296 */
[----:B------:R-:W5:Y:S03]  /*2100*/  LDG.E.U16 R215, desc[UR60][R14.64] ;  /* 0x0000003c0ed77981 */ /* 0x000f66000c1e1500 */
[C---:B------:R-:W-:Y:S01]  /*2110*/  IMAD.WIDE R68, R3.reuse, 0x2, R156 ;  /* 0x0000000203447825 */ /* 0x040fe200078e029c */
[----:B------:R1:W5:Y:S03]  /*2120*/  LDG.E.U16 R57, desc[UR60][R16.64] ;  /* 0x0000003c10397981 */ /* 0x000366000c1e1500 */
[C---:B----4-:R-:W-:Y:S01]  /*2130*/  IMAD.WIDE R60, R3.reuse, 0x2, R162 ;  /* 0x00000002033c7825 */ /* 0x050fe200078e02a2 */
[----:B------:R4:W5:Y:S03]  /*2140*/  LDG.E.U16 R216, desc[UR60][R68.64] ;  /* 0x0000003c44d87981 */ /* 0x000966000c1e1500 */
[C---:B------:R-:W-:Y:S01]  /*2150*/  IMAD.WIDE R62, R3.reuse, 0x2, R166 ;  /* 0x00000002033e7825 */ /* 0x040fe200078e02a6 */
[----:B------:R4:W5:Y:S03]  /*2160*/  LDG.E.U16 R74, desc[UR60][R60.64] ;  /* 0x0000003c3c4a7981 */ /* 0x000966000c1e1500 */
[C---:B------:R-:W-:Y:S01]  /*2170*/  IMAD.WIDE R64, R3.reuse, 0x2, R152 ;  /* 0x0000000203407825 */ /* 0x040fe200078e0298 */
[----:B------:R4:W5:Y:S03]  /*2180*/  LDG.E.U16 R75, desc[UR60][R62.64] ;  /* 0x0000003c3e4b7981 */ /* 0x000966000c1e1500 */
[C---:B------:R-:W-:Y:S01]  /*2190*/  IMAD.WIDE R66, R3.reuse, 0x2, R154 ;  /* 0x0000000203427825 */ /* 0x040fe200078e029a */
[----:B------:R-:W5:Y:S03]  /*21a0*/  LDG.E.U16 R70, desc[UR60][R64.64] ;  /* 0x0000003c40467981 */ /* 0x000f66000c1e1500 */
[C---:B------:R-:W-:Y:S01]  /*21b0*/  IMAD.WIDE R58, R3.reuse, 0x2, R160 ;  /* 0x00000002033a7825 */ /* 0x040fe200078e02a0 */
[----:B------:R-:W5:Y:S03]  /*21c0*/  LDG.E.U16 R71, desc[UR60][R66.64] ;  /* 0x0000003c42477981 */ /* 0x000f66000c1e1500 */
[C---:B------:R-:W-:Y:S01]  /*21d0*/  IMAD.WIDE R78, R3.reuse, 0x2, R174 ;  /* 0x00000002034e7825 */ /* 0x040fe200078e02ae */
[----:B------:R4:W5:Y:S03]  /*21e0*/  LDG.E.U16 R73, desc[UR60][R58.64] ;  /* 0x0000003c3a497981 */ /* 0x000966000c1e1500 */
[----:B0-----:R-:W-:-:S02]  /*21f0*/  IMAD.WIDE R20, R3, 0x2, R158 ;  /* 0x0000000203147825 */ /* 0x001fc400078e029e */
[----:B------:R-:W5:Y:S02]  /*2200*/  LDG.E.U16 R78, desc[UR60][R78.64] ;  /* 0x0000003c4e4e7981 */ /* 0x000f64000c1e1500 */
[C---:B------:R-:W-:Y:S02]  /*2210*/  IMAD.WIDE R18, R3.reuse, 0x2, R176 ;  /* 0x0000000203127825 */ /* 0x040fe400078e02b0 */
[----:B------:R-:W5:Y:S02]  /*2220*/  LDG.E.U16 R72, desc[UR60][R20.64] ;  /* 0x0000003c14487981 */ /* 0x000f64000c1e1500 */
[C---:B-1----:R-:W-:Y:S02]  /*2230*/  IMAD.WIDE R16, R3.reuse, 0x2, R182 ;  /* 0x0000000203107825 */ /* 0x042fe400078e02b6 */
[----:B------:R-:W5:Y:S02]  /*2240*/  LDG.E.U16 R81, desc[UR60][R18.64] ;  /* 0x0000003c12517981 */ /* 0x000f64000c1e1500 */
[----:B------:R-:W-:-:S02]  /*2250*/  IMAD.WIDE R14, R3, 0x2, R190 ;  /* 0x00000002030e7825 */ /* 0x000fc400078e02be */
[----:B------:R-:W5:Y:S02]  /*2260*/  LDG.E.U16 R82, desc[UR60][R16.64] ;  /* 0x0000003c10527981 */ /* 0x000f64000c1e1500 */
[C---:B----4-:R-:W-:Y:S02]  /*2270*/  IMAD.WIDE R68, R3.reuse, 0x2, R170 ;  /* 0x0000000203447825 */ /* 0x050fe400078e02aa */
[----:B------:R0:W4:Y:S02]  /*2280*/  LDG.E.U16 R83, desc[UR60][R14.64] ;  /* 0x0000003c0e537981 */ /* 0x000124000c1e1500 */
[C---:B------:R-:W-:Y:S02]  /*2290*/  IMAD.WIDE R76, R3.reuse, 0x2, R168 ;  /* 0x00000002034c7825 */ /* 0x040fe400078e02a8 */
[----:B------:R1:W4:Y:S02]  /*22a0*/  LDG.E.U16 R80, desc[UR60][R68.64] ;  /* 0x0000003c44507981 */ /* 0x000324000c1e1500 */
[----:B------:R-:W-:-:S02]  /*22b0*/  IMAD.WIDE R60, R3, 0x2, R184 ;  /* 0x00000002033c7825 */ /* 0x000fc400078e02b8 */
[----:B------:R-:W4:Y:S02]  /*22c0*/  LDG.E.U16 R76, desc[UR60][R76.64] ;  /* 0x0000003c4c4c7981 */ /* 0x000f24000c1e1500 */
[C---:B------:R-:W-:Y:S02]  /*22d0*/  IMAD.WIDE R62, R3.reuse, 0x2, R192 ;  /* 0x00000002033e7825 */ /* 0x040fe400078e02c0 */
[----:B------:R-:W4:Y:S02]  /*22e0*/  LDG.E.U16 R60, desc[UR60][R60.64] ;  /* 0x0000003c3c3c7981 */ /* 0x000f24000c1e1500 */
[C---:B------:R-:W-:Y:S02]  /*22f0*/  IMAD.WIDE R58, R3.reuse, 0x2, R178 ;  /* 0x00000002033a7825 */ /* 0x040fe400078e02b2 */
[----:B------:R-:W4:Y:S02]  /*2300*/  LDG.E.U16 R62, desc[UR60][R62.64] ;  /* 0x0000003c3e3e7981 */ /* 0x000f24000c1e1500 */
[----:B------:R-:W-:-:S02]  /*2310*/  IMAD.WIDE R64, R3, 0x2, R186 ;  /* 0x0000000203407825 */ /* 0x000fc400078e02ba */
[----:B------:R1:W4:Y:S02]  /*2320*/  LDG.E.U16 R58, desc[UR60][R58.64] ;  /* 0x0000003c3a3a7981 */ /* 0x000324000c1e1500 */
[C---:B------:R-:W-:Y:S02]  /*2330*/  IMAD.WIDE R66, R3.reuse, 0x2, R194 ;  /* 0x0000000203427825 */ /* 0x040fe400078e02c2 */
[----:B------:R-:W4:Y:S02]  /*2340*/  LDG.E.U16 R64, desc[UR60][R64.64] ;  /* 0x0000003c40407981 */ /* 0x000f24000c1e1500 */
[C---:B0-----:R-:W-:Y:S02]  /*2350*/  IMAD.WIDE R14, R3.reuse, 0x2, R172 ;  /* 0x00000002030e7825 */ /* 0x041fe400078e02ac */
[----:B------:R-:W4:Y:S02]  /*2360*/  LDG.E.U16 R66, desc[UR60][R66.64] ;  /* 0x0000003c42427981 */ /* 0x000f24000c1e1500 */
[----:B------:R-:W-:-:S02]  /*2370*/  IMAD.WIDE R16, R3, 0x2, R180 ;  /* 0x0000000203107825 */ /* 0x000fc400078e02b4 */
[----:B------:R0:W4:Y:S02]  /*2380*/  LDG.E.U16 R14, desc[UR60][R14.64] ;  /* 0x0000003c0e0e7981 */ /* 0x000124000c1e1500 */
[C---:B------:R-:W-:Y:S02]  /*2390*/  IMAD.WIDE R18, R3.reuse, 0x2, R188 ;  /* 0x0000000203127825 */ /* 0x040fe400078e02bc */
[----:B------:R0:W4:Y:S02]  /*23a0*/  LDG.E.U16 R16, desc[UR60][R16.64] ;  /* 0x0000003c10107981 */ /* 0x000124000c1e1500 */
[C---:B------:R-:W-:Y:S02]  /*23b0*/  IMAD.WIDE R20, R3.reuse, 0x2, R196 ;  /* 0x0000000203147825 */ /* 0x040fe400078e02c4 */
[----:B------:R-:W4:Y:S02]  /*23c0*/  LDG.E.U16 R18, desc[UR60][R18.64] ;  /* 0x0000003c12127981 */ /* 0x000f24000c1e1500 */
[----:B-1----:R-:W-:-:S02]  /*23d0*/  IMAD.WIDE R68, R3, 0x2, R164 ;  /* 0x0000000203447825 */ /* 0x002fc400078e02a4 */
[----:B------:R-:W4:Y:S04]  /*23e0*/  LDG.E.U16 R20, desc[UR60][R20.64] ;  /* 0x0000003c14147981 */ /* 0x000f28000c1e1500 */
[----:B------:R-:W4:Y:S01]  /*23f0*/  LDG.E.U16 R225, desc[UR60][R68.64] ;  /* 0x0000003c44e17981 */ /* 0x000f22000c1e1500 */
[C---:B------:R-:W-:Y:S02]  /*2400*/  LOP3.LUT R59, R249.reuse, 0x80, RZ, 0xc0, !PT ;  /* 0x00000080f93b7812 */ /* 0x040fe400078ec0ff */
[----:B------:R-:W-:Y:S02]  /*2410*/  LOP3.LUT R61, R249, 0x3f, RZ, 0xc0, !PT ;  /* 0x0000003ff93d7812 */ /* 0x000fe400078ec0ff */
[----:B------:R-:W-:-:S03]  /*2420*/  ISETP.NE.U32.AND P0, PT, R59, RZ, PT ;  /* 0x000000ff3b00720c */ /* 0x000fc60003f05070 */
[----:B------:R-:W-:Y:S01]  /*2430*/  IMAD.SHL.U32 R61, R61, 0x2, RZ ;  /* 0x000000023d3d7824 */ /* 0x000fe200078e00ff */
[----:B------:R-:W-:Y:S01]  /*2440*/  SEL R84, RZ, 0x90, !P0 ;  /* 0x00000090ff547807 */ /* 0x000fe20004000000 */
[----:B------:R-:W-:-:S03]  /*2450*/  IMAD.SHL.U32 R59, R249, 0x80, RZ ;  /* 0x00000080f93b7824 */ /* 0x000fc600078e00ff */
[----:B------:R-:W-:-:S04]  /*2460*/  LOP3.LUT R84, R84, R61, RZ, 0x3c, !PT ;  /* 0x0000003d54547212 */ /* 0x000fc800078e3cff */
[----:B------:R-:W-:Y:S01]  /*2470*/  LOP3.LUT R59, R84, 0x2000, R59, 0xf8, !PT ;  /* 0x00002000543b7812 */ /* 0x000fe200078ef83b */
[----:B------:R-:W-:Y:S03]  /*2480*/  BAR.SYNC.DEFER_BLOCKING 0x0 ;  /* 0x0000000000007b1d */ /* 0x000fe60000010000 */
[C---:B0-----:R-:W-:Y:S02]  /*2490*/  LOP3.LUT R15, R59.reuse, 0x20, RZ, 0x3c, !PT ;  /* 0x000000203b0f7812 */ /* 0x041fe400078e3cff */
[C---:B------:R-:W-:Y:S01]  /*24a0*/  LOP3.LUT R17, R59.reuse, 0x40, RZ, 0x3c, !PT ;  /* 0x000000403b117812 */ /* 0x040fe200078e3cff */
[----:B------:R-:W-:Y:S01]  /*24b0*/  UMOV UR58, UR6 ;  /* 0x00000006003a7c82 */ /* 0x000fe20008000000 */
[----:B------:R-:W-:Y:S01]  /*24c0*/  UMOV UR59, 0x40000040 ;  /* 0x40000040003b7882 */ /* 0x000fe20000000000 */
[----:B--2---:R-:W-:Y:S04]  /*24d0*/  STS.U16 [R59+UR4+0x4000], R8 ;  /* 0x004000083b007988 */ /* 0x004fe80008000404 */
[----:B---3--:R-:W-:Y:S04]  /*24e0*/  STS.U16 [R59+UR4+0x4400], R12 ;  /* 0x0044000c3b007988 */ /* 0x008fe80008000404 */
[----:B-----5:R-:W-:Y:S04]  /*24f0*/  STS.U16 [R59+UR4+0x4800], R57 ;  /* 0x004800393b007988 */ /* 0x020fe80008000404 */
[----:B------:R-:W-:Y:S04]  /*2500*/  STS.U16 [R59+UR4+0x5000], R75 ;  /* 0x0050004b3b007988 */ /* 0x000fe80008000404 */
[----:B------:R-:W-:Y:S04]  /*2510*/  STS.U16 [R59+UR4+0x5400], R78 ;  /* 0x0054004e3b007988 */ /* 0x000fe80008000404 */
[----:B------:R-:W-:Y:S04]  /*2520*/  STS.U16 [R59+UR4+0x4c00], R72 ;  /* 0x004c00483b007988 */ /* 0x000fe80008000404 */
[----:B------:R-:W-:Y:S04]  /*2530*/  STS.U16 [R59+UR4+0x5800], R82 ;  /* 0x005800523b007988 */ /* 0x000fe80008000404 */
[----:B----4-:R-:W-:Y:S04]  /*2540*/  STS.U16 [R59+UR4+0x5c00], R83 ;  /* 0x005c00533b007988 */ /* 0x010fe80008000404 */
[----:B------:R0:W-:Y:S04]  /*2550*/  STS.U16 [R15+UR4+0x4100], R9 ;  /* 0x004100090f007988 */ /* 0x0001e80008000404 */
[----:B------:R-:W-:Y:S01]  /*2560*/  STS.U16 [R15+UR4+0x4500], R13 ;  /* 0x0045000d0f007988 */ /* 0x000fe20008000404 */
[----:B0-----:R-:W-:-:S03]  /*2570*/  LOP3.LUT R9, R59, 0x60, RZ, 0x3c, !PT ;  /* 0x000000603b097812 */ /* 0x001fc600078e3cff */
        /* <DEDUP_REMOVED lines=15> */
[----:B------:R-:W-:Y:S04]  /*2670*/  STS.U16 [R9+UR4+0x4700], R215 ;  /* 0x004700d709007988 */ /* 0x000fe80008000404 */
[----:B------:R-:W-:Y:S04]  /*2680*/  STS.U16 [R9+UR4+0x4b00], R216 ;  /* 0x004b00d809007988 */ /* 0x000fe80008000404 */
[----:B------:R-:W-:Y:S04]  /*2690*/  STS.U16 [R9+UR4+0x4f00], R225 ;  /* 0x004f00e109007988 */ /* 0x000fe80008000404 */
[----:B------:R-:W-:Y:S04]  /*26a0*/  STS.U16 [R9+UR4+0x5300], R14 ;  /* 0x0053000e09007988 */ /* 0x000fe80008000404 */
[----:B------:R-:W-:Y:S04]  /*26b0*/  STS.U16 [R9+UR4+0x5700], R16 ;  /* 0x0057001009007988 */ /* 0x000fe80008000404 */
[----:B------:R-:W-:Y:S04]  /*26c0*/  STS.U16 [R9+UR4+0x5b00], R18 ;  /* 0x005b001209007988 */ /* 0x000fe80008000404 */
[----:B------:R2:W-:Y:S01]  /*26d0*/  STS.U16 [R9+UR4+0x5f00], R20 ;  /* 0x005f001409007988 */ /* 0x0005e20008000404 */
[----:B------:R3:W-:Y:S06]  /*26e0*/  MEMBAR.ALL.CTA ;  /* 0x0000000000007992 */ /* 0x0007ec0000008000 */
[----:B---3--:R-:W3:Y:S02]  /*26f0*/  FENCE.VIEW.ASYNC.S ;  /* 0x00000000000073c6 */ /* 0x008ee40000000000 */
[----:B---3--:R-:W-:Y:S06]  /*2700*/  BAR.SYNC.DEFER_BLOCKING 0x0 ;  /* 0x0000000000007b1d */ /* 0x008fec0000010000 */
[----:B0-----:R-:W-:-:S06]  /*2710*/  WARPGROUP.ARRIVE ;  /* 0x00000000000079c5 */ /* 0x001fcc0000000000 */
[----:B------:R-:W-:Y:S04]  /*2720*/  HGMMA.64x32x16.F32 R72, gdesc[UR56].tnspA, RZ, !UPT ;  /* 0x20600000384879f0 */ /* 0x000fe8000c7008ff */
[----:B------:R-:W-:Y:S04]  /*2730*/  HGMMA.64x32x16.F32 R72, gdesc[UR8].tnspA, R72 ;  /* 0x20600000084879f0 */ /* 0x000fe80008700848 */
[----:B------:R-:W-:Y:S04]  /*2740*/  HGMMA.64x32x16.F32 R72, gdesc[UR12].tnspA, R72 ;  /* 0x206000000c4879f0 */ /* 0x000fe80008700848 */
[----:B------:R-:W-:Y:S04]  /*2750*/  HGMMA.64x32x16.F32 R72, gdesc[UR16].tnspA, R72 ;  /* 0x20600000104879f0 */ /* 0x000fe80008700848 */
[----:B------:R-:W-:Y:S04]  /*2760*/  HGMMA.64x32x16.F32 R72, gdesc[UR20].tnspA, R72 ;  /* 0x20600000144879f0 */ /* 0x000fe80008700848 */
[----:B------:R-:W-:Y:S01]  /*2770*/  HGMMA.64x32x16.F32 R72, gdesc[UR24].tnspA, R72 ;  /* 0x20600000184879f0 */ /* 0x000fe20008700848 */
[----:B------:R-:W-:-:S03]  /*2780*/  UIADD3.64 UR46, UR10, 0xfe, URZ ;  /* 0x000000fe0a2e7897 */ /* 0x000fc6000fffe03f */
[----:B------:R-:W-:Y:S01]  /*2790*/  HGMMA.64x32x16.F32 R72, gdesc[UR28].tnspA, R72 ;  /* 0x206000001c4879f0 */ /* 0x000fe20008700848 */
[----:B------:R-:W-:Y:S01]  /*27a0*/  UMOV UR44, UR56 ;  /* 0x00000038002c7c82 */ /* 0x000fe20008000000 */
[----:B------:R-:W-:Y:S01]  /*27b0*/  UMOV UR45, UR57 ;  /* 0x00000039002d7c82 */ /* 0x000fe20008000000 */
[----:B------:R-:W-:Y:S01]  /*27c0*/  UIADD3.64 UR50, UR10, 0x100, URZ ;  /* 0x000001000a327897 */ /* 0x000fe2000fffe03f */
[----:B------:R-:W-:Y:S04]  /*27d0*/  HGMMA.64x32x16.F32 R72, gdesc[UR32].tnspA, R72 ;  /* 0x20600000204879f0 */ /* 0x000fe80008700848 */
[----:B------:R-:W-:Y:S01]  /*27e0*/  HGMMA.64x32x16.F32 R56, gdesc[UR44].tnspA, RZ, !UPT ;  /* 0x206000002c3879f0 */ /* 0x000fe2000c7008ff */
[----:B------:R-:W-:Y:S01]  /*27f0*/  UMOV UR48, UR8 ;  /* 0x0000000800307c82 */ /* 0x000fe20008000000 */
[----:B------:R-:W-:Y:S01]  /*2800*/  UMOV UR49, UR9 ;  /* 0x0000000900317c82 */ /* 0x000fe20008000000 */
[----:B------:R-:W-:Y:S01]  /*2810*/  UIADD3.64 UR54, UR10, 0x102, URZ ;  /* 0x000001020a367897 */ /* 0x000fe2000fffe03f */
[----:B------:R-:W-:Y:S01]  /*2820*/  HGMMA.64x32x16.F32 R56, gdesc[UR48].tnspA, R56 ;  /* 0x20600000303879f0 */ /* 0x000fe20008700838 */
[----:B------:R-:W-:Y:S01]  /*2830*/  UMOV UR52, UR12 ;  /* 0x0000000c00347c82 */ /* 0x000fe20008000000 */
[----:B------:R-:W-:-:S06]  /*2840*/  UMOV UR53, UR13 ;  /* 0x0000000d00357c82 */ /* 0x000fcc0008000000 */
[----:B------:R-:W-:Y:S01]  /*2850*/  HGMMA.64x32x16.F32 R56, gdesc[UR52].tnspA, R56 ;  /* 0x20600000343879f0 */ /* 0x000fe20008700838 */
[----:B------:R-:W-:Y:S01]  /*2860*/  UMOV UR36, UR16 ;  /* 0x0000001000247c82 */ /* 0x000fe20008000000 */
[----:B------:R-:W-:Y:S02]  /*2870*/  UMOV UR37, UR17 ;  /* 0x0000001100257c82 */ /* 0x000fe40008000000 */
[----:B------:R-:W-:Y:S01]  /*2880*/  HGMMA.64x32x16.F32 R56, gdesc[UR36].tnspA, R56 ;  /* 0x20600000243879f0 */ /* 0x000fe20008700838 */
[----:B------:R-:W-:Y:S01]  /*2890*/  UMOV UR40, UR20 ;  /* 0x0000001400287c82 */ /* 0x000fe20008000000 */
[----:B------:R-:W-:Y:S01]  /*28a0*/  UMOV UR41, UR21 ;  /* 0x0000001500297c82 */ /* 0x000fe20008000000 */
[----:B------:R-:W-:Y:S02]  /*28b0*/  R2UR UR47, R223 ;  /* 0x00000000df2f72ca */ /* 0x000fe400000e0000 */
[----:B------:R-:W-:Y:S01]  /*28c0*/  R2UR UR46, R224 ;  /* 0x00000000e02e72ca */ /* 0x000fe200000e0000 */
[----:B------:R-:W-:Y:S01]  /*28d0*/  HGMMA.64x32x16.F32 R56, gdesc[UR40].tnspA, R56 ;  /* 0x20600000283879f0 */ /* 0x000fe20008700838 */
[----:B------:R-:W-:Y:S01]  /*28e0*/  UMOV UR44, UR24 ;  /* 0x00000018002c7c82 */ /* 0x000fe20008000000 */
[----:B------:R-:W-:Y:S01]  /*28f0*/  UMOV UR45, UR25 ;  /* 0x00000019002d7c82 */ /* 0x000fe20008000000 */
[----:B------:R-:W-:-:S02]  /*2900*/  R2UR UR51, R221 ;  /* 0x00000000dd3372ca */ /* 0x000fc400000e0000 */
[----:B------:R-:W-:-:S07]  /*2910*/  R2UR UR50, R217 ;  /* 0x00000000d93272ca */ /* 0x000fce00000e0000 */
        /* <DEDUP_REMOVED lines=8> */
[----:B------:R-:W-:Y:S02]  /*29a0*/  R2UR UR41, R214 ;  /* 0x00000000d62972ca */ /* 0x000fe400000e0000 */
[----:B------:R-:W-:-:S02]  /*29b0*/  R2UR UR37, R134 ;  /* 0x00000000862572ca */ /* 0x000fc400000e0000 */
[----:B------:R-:W-:-:S09]  /*29c0*/  LOP3.LUT R217, R249, 0x3, RZ, 0xc0, !PT ;  /* 0x00000003f9d97812 */ /* 0x000fd200078ec0ff */
[----:B------:R-:W-:Y:S01]  /*29d0*/  LEA R217, P0, R217, UR41, 0x1 ;  /* 0x00000029d9d97c11 */ /* 0x000fe2000f8008ff */
[----:B------:R-:W-:Y:S03]  /*29e0*/  HGMMA.64x32x16.F32 R56, gdesc[UR52].tnspA, R56, gsb0 ;  /* 0x20600000343879f0 */ /* 0x000fe60008000838 */
[C---:B-1----:R-:W-:Y:S01]  /*29f0*/  IADD3 R11, P2, R217.reuse, 0x8, RZ ;  /* 0x00000008d90b7810 */ /* 0x042fe20007f5e0ff */
[----:B------:R-:W-:Y:S01]  /*2a00*/  IMAD.X R8, RZ, RZ, UR37, P0 ;  /* 0x00000025ff087e24 */ /* 0x000fe200080e06ff */
[C---:B--2---:R-:W-:Y:S01]  /*2a10*/  IADD3 R9, P5, R217.reuse, 0x9, RZ ;  /* 0x00000009d9097810 */ /* 0x044fe20007fbe0ff */
[----:B------:R-:W-:Y:S02]  /*2a20*/  VIADD R134, R4, 0x8 ;  /* 0x0000000804867836 */ /* 0x000fe40000000000 */
[--C-:B------:R-:W-:Y:S01]  /*2a30*/  IMAD.X R12, RZ, RZ, R8.reuse, P2 ;  /* 0x000000ffff0c7224 */ /* 0x100fe200010e0608 */
[C---:B------:R-:W-:Y:S01]  /*2a40*/  IADD3 R13, P2, R217.reuse, 0x11, RZ ;  /* 0x00000011d90d7810 */ /* 0x040fe20007f5e0ff */
[----:B------:R-:W-:Y:S01]  /*2a50*/  IMAD.X R221, RZ, RZ, R8, P5 ;  /* 0x000000ffffdd7224 */ /* 0x000fe200028e0608 */
[----:B------:R-:W-:-:S03]  /*2a60*/  IADD3 R15, P5, R217, 0x18, RZ ;  /* 0x00000018d90f7810 */ /* 0x000fc60007fbe0ff */
[--C-:B------:R-:W-:Y:S01]  /*2a70*/  IMAD.X R225, RZ, RZ, R8.reuse, P2 ;  /* 0x000000ffffe17224 */ /* 0x100fe200010e0608 */
[CC--:B------:R-:W-:Y:S01]  /*2a80*/  ISETP.GT.U32.AND P2, PT, R217.reuse, R134.reuse, PT ;  /* 0x00000086d900720c */ /* 0x0c0fe20003f44070 */
[----:B------:R-:W-:Y:S01]  /*2a90*/  IMAD.X R227, RZ, RZ, R8, P5 ;  /* 0x000000ffffe37224 */ /* 0x000fe200028e0608 */
[----:B------:R-:W-:Y:S02]  /*2aa0*/  ISETP.GE.U32.AND P5, PT, R217, R134, PT ;  /* 0x00000086d900720c */ /* 0x000fe40003fa6070 */
[-C--:B------:R-:W-:Y:S02]  /*2ab0*/  ISETP.GT.U32.AND P3, PT, R11, R4.reuse, PT ;  /* 0x000000040b00720c */ /* 0x080fe40003f64070 */
[C---:B------:R-:W-:Y:S02]  /*2ac0*/  ISETP.GT.U32.AND P0, PT, R9.reuse, R4, PT ;  /* 0x000000040900720c */ /* 0x040fe40003f04070 */
[----:B------:R-:W-:Y:S02]  /*2ad0*/  ISETP.GT.U32.AND P6, PT, R9, R134, PT ;  /* 0x000000860900720c */ /* 0x000fe40003fc4070 */
[----:B------:R-:W-:-:S02]  /*2ae0*/  IADD3 R17, P1, R217, 0x10, RZ ;  /* 0x00000010d9117810 */ /* 0x000fc40007f3e0ff */
[C---:B------:R-:W-:Y:S02]  /*2af0*/  ISETP.GT.U32.AND.EX P2, PT, R8.reuse, RZ, PT, P2 ;  /* 0x000000ff0800720c */ /* 0x040fe40003f44120 */
[C---:B------:R-:W-:Y:S02]  /*2b00*/  ISETP.GE.U32.AND.EX P5, PT, R8.reuse, RZ, PT, P5 ;  /* 0x000000ff0800720c */ /* 0x040fe40003fa6150 */
[C---:B------:R-:W-:Y:S01]  /*2b10*/  ISETP.GE.U32.AND P4, PT, R217.reuse, R4, PT ;  /* 0x00000004d900720c */ /* 0x040fe20003f86070 */
[----:B------:R-:W-:Y:S01]  /*2b20*/  IMAD.X R223, RZ, RZ, R8, P1 ;  /* 0x000000ffffdf7224 */ /* 0x000fe200008e0608 */
[----:B------:R-:W-:Y:S02]  /*2b30*/  IADD3 R215, P1, R217, 0x19, RZ ;  /* 0x00000019d9d77810 */ /* 0x000fe40007f3e0ff */
[----:B------:R-:W-:Y:S02]  /*2b40*/  ISETP.GE.U32.AND.EX P4, PT, R8, RZ, PT, P4 ;  /* 0x000000ff0800720c */ /* 0x000fe40003f86140 */
[----:B------:R-:W-:-:S02]  /*2b50*/  ISETP.GT.U32.AND.EX P3, PT, R12, RZ, PT, P3 ;  /* 0x000000ff0c00720c */ /* 0x000fc40003f64130 */
[----:B------:R-:W-:Y:S01]  /*2b60*/  ISETP.GT.U32.AND.EX P6, PT, R221, RZ, PT, P6 ;  /* 0x000000ffdd00720c */ /* 0x000fe20003fc4160 */
[----:B------:R-:W-:Y:S01]  /*2b70*/  IMAD.X R229, RZ, RZ, R8, P1 ;  /* 0x000000ffffe57224 */ /* 0x000fe200008e0608 */
[----:B------:R-:W-:Y:S01]  /*2b80*/  ISETP.GT.U32.AND P1, PT, R17, R4, PT ;  /* 0x000000041100720c */ /* 0x000fe20003f24070 */
[----:B------:R-:W-:Y:S02]  /*2b90*/  WARPGROUP.DEPBAR.LE gsb0, 0x0 ;  /* 0x00008000000079c5 */ /* 0x000fe40000010000 */
[----:B------:R-:W-:Y:S01]  /*2ba0*/  FMUL R9, R74, UR5 ;  /* 0x000000054a097c20 */ /* 0x000fe20008400000 */
[----:B------:R-:W-:Y:S01]  /*2bb0*/  FMUL R11, R75, UR5 ;  /* 0x000000054b0b7c20 */ /* 0x000fe20008400000 */
[----:B------:R-:W-:Y:S01]  /*2bc0*/  FMUL R10, R73, UR5 ;  /* 0x00000005490a7c20 */ /* 0x000fe20008400000 */
[----:B------:R-:W-:Y:S02]  /*2bd0*/  FMUL R14, R76, UR5 ;  /* 0x000000054c0e7c20 */ /* 0x000fe40008400000 */
[----:B------:R-:W-:-:S02]  /*2be0*/  FSEL R9, R9, -INF , !P2 ;  /* 0xff80000009097808 */ /* 0x000fc40005000000 */
[----:B------:R-:W-:Y:S02]  /*2bf0*/  FSEL R11, R11, -INF , !P5 ;  /* 0xff8000000b0b7808 */ /* 0x000fe40006800000 */
[C---:B------:R-:W-:Y:S02]  /*2c00*/  ISETP.GT.U32.AND P2, PT, R13.reuse, R4, PT ;  /* 0x000000040d00720c */ /* 0x040fe40003f44070 */
[----:B------:R-:W-:Y:S01]  /*2c10*/  ISETP.GT.U32.AND P5, PT, R13, R134, PT ;  /* 0x000000860d00720c */ /* 0x000fe20003fa4070 */
[----:B------:R-:W-:Y:S01]  /*2c20*/  FMUL R13, R79, UR5 ;  /* 0x000000054f0d7c20 */ /* 0x000fe20008400000 */
[----:B------:R-:W-:Y:S01]  /*2c30*/  FMUL R18, R58, UR5 ;  /* 0x000000053a127c20 */ /* 0x000fe20008400000 */
[----:B------:R-:W-:Y:S01]  /*2c40*/  FMUL R19, R59, UR5 ;  /* 0x000000053b137c20 */ /* 0x000fe20008400000 */
[----:B------:R-:W-:Y:S01]  /*2c50*/  FMUL R58, R66, UR5 ;  /* 0x00000005423a7c20 */ /* 0x000fe20008400000 */
[----:B------:R-:W-:Y:S01]  /*2c60*/  FMUL R59, R67, UR5 ;  /* 0x00000005433b7c20 */ /* 0x000fe20008400000 */
[----:B------:R-:W-:Y:S01]  /*2c70*/  FSEL R10, R10, -INF , !P4 ;  /* 0xff8000000a0a7808 */ /* 0x000fe20006000000 */
[----:B------:R-:W-:Y:S01]  /*2c80*/  IMAD.WIDE R66, R0, 0x2, R198 ;  /* 0x0000000200427825 */ /* 0x000fe200078e02c6 */
[----:B------:R-:W-:-:S02]  /*2c90*/  FSEL R14, R14, -INF , !P3 ;  /* 0xff8000000e0e7808 */ /* 0x000fc40005800000 */
[----:B------:R-:W-:Y:S01]  /*2ca0*/  FSEL R13, R13, -INF , !P6 ;  /* 0xff8000000d0d7808 */ /* 0x000fe20007000000 */
[----:B------:R-:W-:Y:S01]  /*2cb0*/  IMAD.WIDE R74, R0, 0x2, R202 ;  /* 0x00000002004a7825 */ /* 0x000fe200078e02ca */
[----:B------:R-:W-:-:S03]  /*2cc0*/  ISETP.GT.U32.AND P4, PT, R17, R134, PT ;  /* 0x000000861100720c */ /* 0x000fc60003f84070 */
[----:B------:R-:W-:Y:S01]  /*2cd0*/  FMUL R17, R87, UR5 ;  /* 0x0000000557117c20 */ /* 0x000fe20008400000 */
[C---:B------:R-:W-:Y:S01]  /*2ce0*/  ISETP.GT.U32.AND P3, PT, R15.reuse, R4, PT ;  /* 0x000000040f00720c */ /* 0x040fe20003f64070 */
[----:B------:R-:W2:Y:S01]  /*2cf0*/  LDG.E.U16 R66, desc[UR60][R66.64] ;  /* 0x0000003c42427981 */ /* 0x000ea2000c1e1500 */
[----:B------:R-:W-:Y:S01]  /*2d00*/  ISETP.GT.U32.AND P6, PT, R15, R134, PT ;  /* 0x000000860f00720c */ /* 0x000fe20003fc4070 */
[----:B------:R-:W-:Y:S01]  /*2d10*/  FMUL R15, R86, UR5 ;  /* 0x00000005560f7c20 */ /* 0x000fe20008400000 */
[C---:B------:R-:W-:Y:S01]  /*2d20*/  IMAD.WIDE R86, R0.reuse, 0x2, R212 ;  /* 0x0000000200567825 */ /* 0x040fe200078e02d4 */
[----:B------:R-:W3:Y:S04]  /*2d30*/  LDG.E.U16 R67, desc[UR60][R74.64] ;  /* 0x0000003c4a437981 */ /* 0x000ee8000c1e1500 */
[----:B------:R0:W4:Y:S02]  /*2d40*/  LDG.E.U16 R74, desc[UR60][R86.64] ;  /* 0x0000003c564a7981 */ /* 0x000124000c1e1500 */
[----:B0-----:R-:W-:-:S05]  /*2d50*/  IMAD.WIDE R86, R0, 0x2, R128 ;  /* 0x0000000200567825 */ /* 0x001fca00078e0280 */
[----:B------:R0:W5:Y:S02]  /*2d60*/  LDG.E.U16 R220, desc[UR60][R86.64] ;  /* 0x0000003c56dc7981 */ /* 0x000164000c1e1500 */
[----:B0-----:R-:W-:-:S05]  /*2d70*/  IMAD.WIDE R86, R0, 0x2, R120 ;  /* 0x0000000200567825 */ /* 0x001fca00078e0278 */
[----:B------:R0:W4:Y:S01]  /*2d80*/  LDG.E.U16 R224, desc[UR60][R86.64] ;  /* 0x0000003c56e07981 */ /* 0x000122000c1e1500 */
[----:B------:R-:W-:Y:S01]  /*2d90*/  ISETP.GT.U32.AND.EX P6, PT, R227, RZ, PT, P6 ;  /* 0x000000ffe300720c */ /* 0x000fe20003fc4160 */
[----:B0-----:R-:W-:-:S05]  /*2da0*/  IMAD.WIDE R86, R0, 0x2, R114 ;  /* 0x0000000200567825 */ /* 0x001fca00078e0272 */
[----:B------:R0:W4:Y:S01]  /*2db0*/  LDG.E.U16 R230, desc[UR60][R86.64] ;  /* 0x0000003c56e67981 */ /* 0x000122000c1e1500 */
[----:B------:R-:W-:Y:S02]  /*2dc0*/  LOP3.LUT R239, R217, 0x20, RZ, 0xfc, !PT ;  /* 0x00000020d9ef7812 */ /* 0x000fe400078efcff */
[----:B------:R-:W-:Y:S01]  /*2dd0*/  FSEL R15, R15, -INF , !P6 ;  /* 0xff8000000f0f7808 */ /* 0x000fe20007000000 */
[----:B0-----:R-:W-:Y:S01]  /*2de0*/  IMAD.WIDE R86, R0, 0x2, R108 ;  /* 0x0000000200567825 */ /* 0x001fe200078e026c */
[----:B------:R-:W-:-:S04]  /*2df0*/  ISETP.GT.U32.AND P6, PT, R239, R134, PT ;  /* 0x00000086ef00720c */ /* 0x000fc80003fc4070 */
[----:B------:R0:W4:Y:S01]  /*2e00*/  LDG.E.U16 R236, desc[UR60][R86.64] ;  /* 0x0000003c56ec7981 */ /* 0x000122000c1e1500 */
[----:B------:R-:W-:Y:S01]  /*2e10*/  FMUL R12, R82, UR5 ;  /* 0x00000005520c7c20 */ /* 0x000fe20008400000 */
[----:B------:R-:W-:Y:S01]  /*2e20*/  FMUL R16, R83, UR5 ;  /* 0x0000000553107c20 */ /* 0x000fe20008400000 */
[----:B------:R-:W-:Y:S01]  /*2e30*/  ISETP.GT.U32.AND.EX P4, PT, R223, RZ, PT, P4 ;  /* 0x000000ffdf00720c */ /* 0x000fe20003f84140 */
[----:B0-----:R-:W-:Y:S01]  /*2e40*/  IMAD.WIDE R86, R0, 0x2, R102 ;  /* 0x0000000200567825 */ /* 0x001fe200078e0266 */
[----:B------:R-:W-:Y:S02]  /*2e50*/  ISETP.GT.U32.AND.EX P5, PT, R225, RZ, PT, P5 ;  /* 0x000000ffe100720c */ /* 0x000fe40003fa4150 */
[----:B------:R-:W-:Y:S02]  /*2e60*/  ISETP.GT.U32.AND.EX P6, PT, R8, RZ, PT, P6 ;  /* 0x000000ff0800720c */ /* 0x000fe40003fc4160 */
[----:B------:R0:W4:Y:S01]  /*2e70*/  LDG.E.U16 R242, desc[UR60][R86.64] ;  /* 0x0000003c56f27981 */ /* 0x000122000c1e1500 */
[----:B------:R-:W-:-:S02]  /*2e80*/  LOP3.LUT R237, R217, 0x28, RZ, 0xfc, !PT ;  /* 0x00000028d9ed7812 */ /* 0x000fc400078efcff */
[----:B------:R-:W-:Y:S02]  /*2e90*/  FSEL R12, R12, -INF , !P4 ;  /* 0xff8000000c0c7808 */ /* 0x000fe40006000000 */
[----:B------:R-:W-:Y:S01]  /*2ea0*/  FSEL R16, R16, -INF , !P5 ;  /* 0xff80000010107808 */ /* 0x000fe20006800000 */
[----:B0-----:R-:W-:Y:S01]  /*2eb0*/  IMAD.WIDE R86, R0, 0x2, R96 ;  /* 0x0000000200567825 */ /* 0x001fe200078e0260 */
[----:B------:R-:W-:Y:S02]  /*2ec0*/  FSEL R18, R18, -INF , !P6 ;  /* 0xff80000012127808 */ /* 0x000fe40007000000 */
[----:B------:R-:W-:Y:S02]  /*2ed0*/  ISETP.GT.U32.AND P4, PT, R217, R4, PT ;  /* 0x00000004d900720c */ /* 0x000fe40003f84070 */
[-C--:B------:R-:W-:Y:S01]  /*2ee0*/  ISETP.GT.U32.AND P5, PT, R215, R134.reuse, PT ;  /* 0x00000086d700720c */ /* 0x080fe20003fa4070 */
[----:B------:R0:W4:Y:S01]  /*2ef0*/  LDG.E.U16 R248, desc[UR60][R86.64] ;  /* 0x0000003c56f87981 */ /* 0x000122000c1e1500 */
[----:B------:R-:W-:Y:S01]  /*2f00*/  ISETP.GT.U32.AND P6, PT, R237, R134, PT ;  /* 0x00000086ed00720c */ /* 0x000fe20003fc4070 */
[----:B------:R-:W-:Y:S01]  /*2f10*/  FMUL R20, R62, UR5 ;  /* 0x000000053e147c20 */ /* 0x000fe20008400000 */
[----:B------:R-:W-:Y:S01]  /*2f20*/  FMUL R78, R78, UR5 ;  /* 0x000000054e4e7c20 */ /* 0x000fe20008400000 */
[----:B------:R-:W-:-:S02]  /*2f30*/  ISETP.GT.U32.AND.EX P5, PT, R229, RZ, PT, P5 ;  /* 0x000000ffe500720c */ /* 0x000fc40003fa4150 */
[----:B------:R-:W-:Y:S01]  /*2f40*/  ISETP.GT.U32.AND.EX P6, PT, R8, RZ, PT, P6 ;  /* 0x000000ff0800720c */ /* 0x000fe20003fc4160 */
[----:B0-----:R-:W-:Y:S01]  /*2f50*/  IMAD.WIDE R86, R0, 0x2, R90 ;  /* 0x0000000200567825 */ /* 0x001fe200078e025a */
[----:B------:R-:W-:Y:S02]  /*2f60*/  ISETP.GT.U32.AND.EX P4, PT, R8, RZ, PT, P4 ;  /* 0x000000ff0800720c */ /* 0x000fe40003f84140 */
[C---:B------:R-:W-:Y:S02]  /*2f70*/  LOP3.LUT R241, R217.reuse, 0x21, RZ, 0xfc, !PT ;  /* 0x00000021d9f17812 */ /* 0x040fe400078efcff */
[----:B------:R-:W-:Y:S01]  /*2f80*/  LOP3.LUT R235, R217, 0x30, RZ, 0xfc, !PT ;  /* 0x00000030d9eb7812 */ /* 0x000fe200078efcff */
[----:B------:R0:W4:Y:S01]  /*2f90*/  LDG.E.U16 R86, desc[UR60][R86.64] ;  /* 0x0000003c56567981 */ /* 0x000122000c1e1500 */
[----:B------:R-:W-:Y:S02]  /*2fa0*/  FSEL R17, R17, -INF , !P5 ;  /* 0xff80000011117808 */ /* 0x000fe40006800000 */
[----:B------:R-:W-:-:S02]  /*2fb0*/  FSEL R20, R20, -INF , !P6 ;  /* 0xff80000014147808 */ /* 0x000fc40007000000 */
[----:B------:R-:W-:Y:S02]  /*2fc0*/  FSEL R78, R78, -INF , !P4 ;  /* 0xff8000004e4e7808 */ /* 0x000fe40006000000 */
[-C--:B------:R-:W-:Y:S02]  /*2fd0*/  ISETP.GT.U32.AND P5, PT, R241, R134.reuse, PT ;  /* 0x00000086f100720c */ /* 0x080fe40003fa4070 */
[----:B------:R-:W-:Y:S02]  /*2fe0*/  ISETP.GT.U32.AND P6, PT, R235, R134, PT ;  /* 0x00000086eb00720c */ /* 0x000fe40003fc4070 */
[----:B0-----:R-:W-:Y:S02]  /*2ff0*/  FMNMX R87, R9, R11, !PT ;  /* 0x0000000b09577209 */ /* 0x001fe40007800000 */
[----:B------:R-:W-:Y:S02]  /*3000*/  ISETP.GT.U32.AND.EX P5, PT, R8, RZ, PT, P5 ;  /* 0x000000ff0800720c */ /* 0x000fe40003fa4150 */
[----:B------:R-:W-:-:S02]  /*3010*/  FMNMX R87, R78, R87, !PT ;  /* 0x000000574e577209 */ /* 0x000fc40007800000 */
[----:B------:R-:W-:Y:S02]  /*3020*/  ISETP.GT.U32.AND.EX P6, PT, R8, RZ, PT, P6 ;  /* 0x000000ff0800720c */ /* 0x000fe40003fc4160 */
[C---:B------:R-:W-:Y:S02]  /*3030*/  LOP3.LUT R243, R217.reuse, 0x29, RZ, 0xfc, !PT ;  /* 0x00000029d9f37812 */ /* 0x040fe400078efcff */
[----:B------:R-:W-:Y:S02]  /*3040*/  LOP3.LUT R233, R217, 0x38, RZ, 0xfc, !PT ;  /* 0x00000038d9e97812 */ /* 0x000fe400078efcff */
[----:B------:R-:W-:Y:S02]  /*3050*/  FMNMX R87, R13, R87, !PT ;  /* 0x000000570d577209 */ /* 0x000fe40007800000 */
[----:B------:R-:W-:Y:S02]  /*3060*/  FSEL R19, R19, -INF , !P5 ;  /* 0xff80000013137808 */ /* 0x000fe40006800000 */
[----:B------:R-:W-:-:S02]  /*3070*/  FSEL R58, R58, -INF , !P6 ;  /* 0xff8000003a3a7808 */ /* 0x000fc40007000000 */
[-C--:B------:R-:W-:Y:S02]  /*3080*/  ISETP.GT.U32.AND P5, PT, R243, R134.reuse, PT ;  /* 0x00000086f300720c */ /* 0x080fe40003fa4070 */
[----:B------:R-:W-:Y:S01]  /*3090*/  ISETP.GT.U32.AND P6, PT, R233, R134, PT ;  /* 0x00000086e900720c */ /* 0x000fe20003fc4070 */
[----:B------:R-:W-:Y:S01]  /*30a0*/  FMUL R21, R63, UR5 ;  /* 0x000000053f157c20 */ /* 0x000fe20008400000 */
[----:B------:R-:W-:Y:S01]  /*30b0*/  FMNMX R87, R12, R87, !PT ;  /* 0x000000570c577209 */ /* 0x000fe20007800000 */
[----:B------:R-:W-:Y:S01]  /*30c0*/  FMUL R62, R70, UR5 ;  /* 0x00000005463e7c20 */ /* 0x000fe20008400000 */
[----:B------:R-:W-:Y:S02]  /*30d0*/  LOP3.LUT R245, R217, 0x31, RZ, 0xfc, !PT ;  /* 0x00000031d9f57812 */ /* 0x000fe400078efcff */
[C---:B------:R-:W-:Y:S02]  /*30e0*/  ISETP.GT.U32.AND.EX P5, PT, R8.reuse, RZ, PT, P5 ;  /* 0x000000ff0800720c */ /* 0x040fe40003fa4150 */
[----:B------:R-:W-:-:S02]  /*30f0*/  ISETP.GT.U32.AND.EX P6, PT, R8, RZ, PT, P6 ;  /* 0x000000ff0800720c */ /* 0x000fc40003fc4160 */
[----:B------:R-:W-:Y:S02]  /*3100*/  LOP3.LUT R217, R217, 0x39, RZ, 0xfc, !PT ;  /* 0x00000039d9d97812 */ /* 0x000fe400078efcff */
[----:B------:R-:W-:Y:S01]  /*3110*/  FMNMX R87, R16, R87, !PT ;  /* 0x0000005710577209 */ /* 0x000fe20007800000 */
[----:B------:R-:W-:Y:S01]  /*3120*/  IMAD.WIDE R82, R0, 0x2, R200 ;  /* 0x0000000200527825 */ /* 0x000fe200078e02c8 */
[----:B------:R-:W-:Y:S02]  /*3130*/  FSEL R21, R21, -INF , !P5 ;  /* 0xff80000015157808 */ /* 0x000fe40006800000 */
[----:B------:R-:W-:Y:S01]  /*3140*/  FSEL R62, R62, -INF , !P6 ;  /* 0xff8000003e3e7808 */ /* 0x000fe20007000000 */
[----:B------:R-:W-:Y:S01]  /*3150*/  FMUL R63, R71, UR5 ;  /* 0x00000005473f7c20 */ /* 0x000fe20008400000 */
[-C--:B------:R-:W-:Y:S01]  /*3160*/  ISETP.GT.U32.AND P5, PT, R245, R134.reuse, PT ;  /* 0x00000086f500720c */ /* 0x080fe20003fa4070 */
[----:B------:R0:W4:Y:S01]  /*3170*/  LDG.E.U16 R79, desc[UR60][R82.64] ;  /* 0x0000003c524f7981 */ /* 0x000122000c1e1500 */
[----:B------:R-:W-:Y:S01]  /*3180*/  ISETP.GT.U32.AND P6, PT, R217, R134, PT ;  /* 0x00000086d900720c */ /* 0x000fe20003fc4070 */
[----:B------:R-:W-:Y:S01]  /*3190*/  IMAD.WIDE R70, R0, 0x2, R204 ;  /* 0x0000000200467825 */ /* 0x000fe200078e02cc */
[----:B------:R-:W-:-:S02]  /*31a0*/  FMNMX R87, R15, R87, !PT ;  /* 0x000000570f577209 */ /* 0x000fc40007800000 */
[C---:B------:R-:W-:Y:S02]  /*31b0*/  ISETP.GT.U32.AND.EX P5, PT, R8.reuse, RZ, PT, P5 ;  /* 0x000000ff0800720c */ /* 0x040fe40003fa4150 */
[----:B------:R-:W-:Y:S01]  /*31c0*/  ISETP.GT.U32.AND.EX P6, PT, R8, RZ, PT, P6 ;  /* 0x000000ff0800720c */ /* 0x000fe20003fc4160 */
[----:B------:R1:W4:Y:S01]  /*31d0*/  LDG.E.U16 R75, desc[UR60][R70.64] ;  /* 0x0000003c464b7981 */ /* 0x000322000c1e1500 */
[----:B------:R-:W-:Y:S01]  /*31e0*/  FMNMX R87, R17, R87, !PT ;  /* 0x0000005711577209 */ /* 0x000fe20007800000 */
[C---:B0-----:R-:W-:Y:S01]  /*31f0*/  IMAD.WIDE R82, R0.reuse, 0x2, R132 ;  /* 0x0000000200527825 */ /* 0x041fe200078e0284 */
[----:B------:R-:W-:Y:S02]  /*3200*/  FSEL R59, R59, -INF , !P5 ;  /* 0xff8000003b3b7808 */ /* 0x000fe40006800000 */
[----:B------:R-:W-:Y:S02]  /*3210*/  FSEL R63, R63, -INF , !P6 ;  /* 0xff8000003f3f7808 */ /* 0x000fe40007000000 */
[-C--:B------:R-:W-:Y:S01]  /*3220*/  ISETP.GT.U32.AND P5, PT, R215, R4.reuse, PT ;  /* 0x00000004d700720c */ /* 0x080fe20003fa4070 */
[----:B------:R-:W-:Y:S01]  /*3230*/  IMAD.WIDE R214, R0, 0x2, R210 ;  /* 0x0000000200d67825 */ /* 0x000fe200078e02d2 */
[----:B------:R-:W-:Y:S01]  /*3240*/  ISETP.GT.U32.AND P6, PT, R217, R4, PT ;  /* 0x00000004d900720c */ /* 0x000fe20003fc4070 */
[----:B------:R0:W5:Y:S01]  /*3250*/  LDG.E.U16 R73, desc[UR60][R82.64] ;  /* 0x0000003c52497981 */ /* 0x000162000c1e1500 */
[----:B------:R-:W-:Y:S01]  /*3260*/  FMNMX R87, R18, R87, !PT ;  /* 0x0000005712577209 */ /* 0x000fe20007800000 */
[----:B-1----:R-:W-:-:S04]  /*3270*/  IMAD.WIDE R70, R0, 0x2, R206 ;  /* 0x0000000200467825 */ /* 0x002fc800078e02ce */
[C---:B------:R-:W-:Y:S01]  /*3280*/  IMAD.WIDE R216, R0.reuse, 0x2, R208 ;  /* 0x0000000200d87825 */ /* 0x040fe200078e02d0 */
[----:B------:R-:W-:Y:S01]  /*3290*/  FMNMX R87, R19, R87, !PT ;  /* 0x0000005713577209 */ /* 0x000fe20007800000 */
[----:B------:R-:W4:Y:S02]  /*32a0*/  LDG.E.U16 R70, desc[UR60][R70.64] ;  /* 0x0000003c46467981 */ /* 0x000f24000c1e1500 */
[----:B0-----:R-:W-:Y:S02]  /*32b0*/  IMAD.WIDE R82, R0, 0x2, R130 ;  /* 0x0000000200527825 */ /* 0x001fe400078e0282 */
[----:B------:R0:W5:Y:S01]  /*32c0*/  LDG.E.U16 R76, desc[UR60][R216.64] ;  /* 0x0000003cd84c7981 */ /* 0x000162000c1e1500 */
[----:B------:R-:W-:-:S03]  /*32d0*/  FMNMX R87, R20, R87, !PT ;  /* 0x0000005714577209 */ /* 0x000fc60007800000 */
[----:B------:R1:W5:Y:S04]  /*32e0*/  LDG.E.U16 R134, desc[UR60][R82.64] ;  /* 0x0000003c52867981 */ /* 0x000368000c1e1500 */
[----:B------:R1:W5:Y:S01]  /*32f0*/  LDG.E.U16 R71, desc[UR60][R214.64] ;  /* 0x0000003cd6477981 */ /* 0x000362000c1e1500 */
[----:B0-----:R-:W-:Y:S01]  /*3300*/  IMAD.WIDE R216, R0, 0x2, R124 ;  /* 0x0000000200d87825 */ /* 0x001fe200078e027c */
[----:B------:R-:W-:-:S03]  /*3310*/  FMNMX R87, R21, R87, !PT ;  /* 0x0000005715577209 */ /* 0x000fc60007800000 */
[C---:B-1----:R-:W-:Y:S02]  /*3320*/  IMAD.WIDE R82, R0.reuse, 0x2, R122 ;  /* 0x0000000200527825 */ /* 0x042fe400078e027a */
[----:B------:R-:W5:Y:S02]  /*3330*/  LDG.E.U16 R216, desc[UR60][R216.64] ;  /* 0x0000003cd8d87981 */ /* 0x000f64000c1e1500 */
[----:B------:R-:W-:Y:S01]  /*3340*/  IMAD.WIDE R214, R0, 0x2, R126 ;  /* 0x0000000200d67825 */ /* 0x000fe200078e027e */
[----:B------:R-:W-:-:S04]  /*3350*/  FMNMX R87, R58, R87, !PT ;  /* 0x000000573a577209 */ /* 0x000fc80007800000 */
[----:B------:R0:W5:Y:S04]  /*3360*/  LDG.E.U16 R222, desc[UR60][R214.64] ;  /* 0x0000003cd6de7981 */ /* 0x000168000c1e1500 */
[----:B------:R1:W5:Y:S01]  /*3370*/  LDG.E.U16 R217, desc[UR60][R82.64] ;  /* 0x0000003c52d97981 */ /* 0x000362000c1e1500 */
[----:B0-----:R-:W-:-:S04]  /*3380*/  IMAD.WIDE R214, R0, 0x2, R118 ;  /* 0x0000000200d67825 */ /* 0x001fc800078e0276 */
[----:B-1----:R-:W-:Y:S01]  /*3390*/  IMAD.WIDE R82, R0, 0x2, R116 ;  /* 0x0000000200527825 */ /* 0x002fe200078e0274 */
[----:B------:R0:W5:Y:S01]  /*33a0*/  LDG.E.U16 R226, desc[UR60][R214.64] ;  /* 0x0000003cd6e27981 */ /* 0x000162000c1e1500 */
[----:B------:R-:W-:-:S03]  /*33b0*/  FMNMX R87, R59, R87, !PT ;  /* 0x000000573b577209 */ /* 0x000fc60007800000 */
[----:B------:R1:W5:Y:S01]  /*33c0*/  LDG.E.U16 R228, desc[UR60][R82.64] ;  /* 0x0000003c52e47981 */ /* 0x000362000c1e1500 */
[----:B------:R-:W-:Y:S01]  /*33d0*/  FMNMX R87, R62, R87, !PT ;  /* 0x000000573e577209 */ /* 0x000fe20007800000 */
[----:B0-----:R-:W-:-:S04]  /*33e0*/  IMAD.WIDE R214, R0, 0x2, R112 ;  /* 0x0000000200d67825 */ /* 0x001fc800078e0270 */
[----:B-1----:R-:W-:Y:S01]  /*33f0*/  IMAD.WIDE R82, R0, 0x2, R110 ;  /* 0x0000000200527825 */ /* 0x002fe200078e026e */
[----:B------:R0:W5:Y:S01]  /*3400*/  LDG.E.U16 R232, desc[UR60][R214.64] ;  /* 0x0000003cd6e87981 */ /* 0x000162000c1e1500 */
[----:B------:R-:W-:-:S03]  /*3410*/  FMNMX R87, R63, R87, !PT ;  /* 0x000000573f577209 */ /* 0x000fc60007800000 */
[----:B------:R1:W5:Y:S01]  /*3420*/  LDG.E.U16 R234, desc[UR60][R82.64] ;  /* 0x0000003c52ea7981 */ /* 0x000362000c1e1500 */
[----:B0-----:R-:W-:-:S04]  /*3430*/  IMAD.WIDE R214, R0, 0x2, R106 ;  /* 0x0000000200d67825 */ /* 0x001fc800078e026a */
[----:B-1----:R-:W-:Y:S01]  /*3440*/  IMAD.WIDE R82, R0, 0x2, R104 ;  /* 0x0000000200527825 */ /* 0x002fe200078e0268 */
[----:B------:R0:W5:Y:S01]  /*3450*/  LDG.E.U16 R238, desc[UR60][R214.64] ;  /* 0x0000003cd6ee7981 */ /* 0x000162000c1e1500 */
[----:B------:R-:W-:-:S03]  /*3460*/  ISETP.GT.U32.AND.EX P0, PT, R221, RZ, PT, P0 ;  /* 0x000000ffdd00720c */ /* 0x000fc60003f04100 */
[----:B------:R1:W5:Y:S04]  /*3470*/  LDG.E.U16 R240, desc[UR60][R82.64] ;  /* 0x0000003c52f07981 */ /* 0x000368000c1e1500 */
[----:B------:R-:W2:Y:S01]  /*3480*/  SHFL.BFLY PT, R221, R87, 0x2, 0x1f ;  /* 0x0c401f0057dd7f89 */ /* 0x000ea200000e0000 */
[----:B0-----:R-:W-:-:S04]  /*3490*/  IMAD.WIDE R214, R0, 0x2, R100 ;  /* 0x0000000200d67825 */ /* 0x001fc800078e0264 */
[C---:B-1----:R-:W-:Y:S01]  /*34a0*/  IMAD.WIDE R82, R0.reuse, 0x2, R98 ;  /* 0x0000000200527825 */ /* 0x042fe200078e0262 */
[----:B------:R0:W5:Y:S04]  /*34b0*/  LDG.E.U16 R244, desc[UR60][R214.64] ;  /* 0x0000003cd6f47981 */ /* 0x000168000c1e1500 */
[----:B------:R1:W5:Y:S01]  /*34c0*/  LDG.E.U16 R246, desc[UR60][R82.64] ;  /* 0x0000003c52f67981 */ /* 0x000362000c1e1500 */
[----:B0-----:R-:W-:-:S04]  /*34d0*/  IMAD.WIDE R214, R0, 0x2, R94 ;  /* 0x0000000200d67825 */ /* 0x001fc800078e025e */
[C---:B-1----:R-:W-:Y:S02]  /*34e0*/  IMAD.WIDE R82, R0.reuse, 0x2, R92 ;  /* 0x0000000200527825 */ /* 0x042fe400078e025c */
[----:B------:R-:W5:Y:S02]  /*34f0*/  LDG.E.U16 R214, desc[UR60][R214.64] ;  /* 0x0000003cd6d67981 */ /* 0x000f64000c1e1500 */
[----:B------:R-:W-:Y:S02]  /*3500*/  FMUL R81, R81, UR5 ;  /* 0x0000000551517c20 */ /* 0x000fe40008400000 */
[----:B------:R0:W5:Y:S01]  /*3510*/  LDG.E.U16 R215, desc[UR60][R82.64] ;  /* 0x0000003c52d77981 */ /* 0x000162000c1e1500 */
[----:B------:R-:W-:Y:S01]  /*3520*/  ISETP.GT.U32.AND.EX P2, PT, R225, RZ, PT, P2 ;  /* 0x000000ffe100720c */ /* 0x000fe20003f44120 */
[----:B0-----:R-:W-:-:S06]  /*3530*/  IMAD.WIDE R82, R0, 0x2, R88 ;  /* 0x0000000200527825 */ /* 0x001fcc00078e0258 */
[----:B------:R0:W5:Y:S01]  /*3540*/  LDG.E.U16 R82, desc[UR60][R82.64] ;  /* 0x0000003c52527981 */ /* 0x000162000c1e1500 */
[----:B--2---:R-:W-:Y:S02]  /*3550*/  FMNMX R221, R87, R221, !PT ;  /* 0x000000dd57dd7209 */ /* 0x004fe40007800000 */
[----:B------:R-:W-:Y:S01]  /*3560*/  FSEL R87, R81, -INF , !P2 ;  /* 0xff80000051577808 */ /* 0x000fe20005000000 */
[----:B0-----:R-:W-:Y:S01]  /*3570*/  FMUL R83, R77, UR5 ;  /* 0x000000054d537c20 */ /* 0x001fe20008400000 */
[----:B------:R-:W-:-:S04]  /*3580*/  FMUL R77, R72, UR5 ;  /* 0x00000005484d7c20 */ /* 0x000fc80008400000 */
[----:B------:R-:W-:Y:S01]  /*3590*/  FSEL R72, R83, -INF , !P0 ;  /* 0xff80000053487808 */ /* 0x000fe20004000000 */
[----:B------:R-:W-:Y:S01]  /*35a0*/  FMUL R83, R80, UR5 ;  /* 0x0000000550537c20 */ /* 0x000fe20008400000 */
[----:B------:R-:W-:-:S06]  /*35b0*/  IMAD.WIDE R80, R0, 0x2, R22 ;  /* 0x0000000200507825 */ /* 0x000fcc00078e0216 */
[----:B------:R0:W2:Y:S01]  /*35c0*/  LDG.E.U16 R80, desc[UR60][R80.64] ;  /* 0x0000003c50507981 */ /* 0x0000a2000c1e1500 */
[----:B------:R-:W-:-:S03]  /*35d0*/  ISETP.GT.U32.AND.EX P1, PT, R223, RZ, PT, P1 ;  /* 0x000000ffdf00720c */ /* 0x000fc60003f24110 */
[----:B------:R-:W1:Y:S01]  /*35e0*/  SHFL.BFLY PT, R223, R221, 0x1, 0x1f ;  /* 0x0c201f00dddf7f89 */ /* 0x000e6200000e0000 */
[----:B------:R-:W-:-:S04]  /*35f0*/  FSEL R77, R77, -INF , !P4 ;  /* 0xff8000004d4d7808 */ /* 0x000fc80006000000 */
[----:B------:R-:W-:Y:S02]  /*3600*/  FMNMX R225, R77, R10, !PT ;  /* 0x0000000a4de17209 */ /* 0x000fe40007800000 */
[----:B------:R-:W-:Y:S02]  /*3610*/  ISETP.GT.U32.AND P2, PT, R239, R4, PT ;  /* 0x00000004ef00720c */ /* 0x000fe40003f44070 */
[----:B------:R-:W-:Y:S01]  /*3620*/  FMNMX R225, R14, R225, !PT ;  /* 0x000000e10ee17209 */ /* 0x000fe20007800000 */
[----:B------:R-:W-:Y:S01]  /*3630*/  FMUL R84, R84, UR5 ;  /* 0x0000000554547c20 */ /* 0x000fe20008400000 */
[----:B------:R-:W-:Y:S01]  /*3640*/  FMUL R85, R85, UR5 ;  /* 0x0000000555557c20 */ /* 0x000fe20008400000 */
[----:B------:R-:W-:Y:S01]  /*3650*/  FMUL R56, R56, UR5 ;  /* 0x0000000538387c20 */ /* 0x000fe20008400000 */
[----:B------:R-:W-:Y:S02]  /*3660*/  FSEL R83, R83, -INF , !P1 ;  /* 0xff80000053537808 */ /* 0x000fe40004800000 */
[----:B------:R-:W-:-:S02]  /*3670*/  ISETP.GT.U32.AND.EX P3, PT, R227, RZ, PT, P3 ;  /* 0x000000ffe300720c */ /* 0x000fc40003f64130 */
[----:B------:R-:W-:Y:S02]  /*3680*/  ISETP.GT.U32.AND.EX P5, PT, R229, RZ, PT, P5 ;  /* 0x000000ffe500720c */ /* 0x000fe40003fa4150 */
[----:B------:R-:W-:Y:S02]  /*3690*/  ISETP.GT.U32.AND.EX P2, PT, R8, RZ, PT, P2 ;  /* 0x000000ff0800720c */ /* 0x000fe40003f44120 */
[----:B------:R-:W-:Y:S02]  /*36a0*/  FMNMX R225, R72, R225, !PT ;  /* 0x000000e148e17209 */ /* 0x000fe40007800000 */
[----:B------:R-:W-:Y:S02]  /*36b0*/  FSEL R84, R84, -INF , !P3 ;  /* 0xff80000054547808 */ /* 0x000fe40005800000 */
[----:B------:R-:W-:Y:S02]  /*36c0*/  FSEL R85, R85, -INF , !P5 ;  /* 0xff80000055557808 */ /* 0x000fe40006800000 */
[----:B------:R-:W-:-:S02]  /*36d0*/  FSEL R56, R56, -INF , !P2 ;  /* 0xff80000038387808 */ /* 0x000fc40005000000 */
[----:B------:R-:W-:Y:S02]  /*36e0*/  FMNMX R225, R83, R225, !PT ;  /* 0x000000e153e17209 */ /* 0x000fe40007800000 */
[-C--:B------:R-:W-:Y:S02]  /*36f0*/  ISETP.GT.U32.AND P0, PT, R233, R4.reuse, PT ;  /* 0x00000004e900720c */ /* 0x080fe40003f04070 */
[-C--:B------:R-:W-:Y:S02]  /*3700*/  ISETP.GT.U32.AND P4, PT, R245, R4.reuse, PT ;  /* 0x00000004f500720c */ /* 0x080fe40003f84070 */
[-C--:B------:R-:W-:Y:S02]  /*3710*/  ISETP.GT.U32.AND P1, PT, R235, R4.reuse, PT ;  /* 0x00000004eb00720c */ /* 0x080fe40003f24070 */
[-C--:B------:R-:W-:Y:S02]  /*3720*/  ISETP.GT.U32.AND P3, PT, R243, R4.reuse, PT ;  /* 0x00000004f300720c */ /* 0x080fe40003f64070 */
[----:B------:R-:W-:-:S02]  /*3730*/  ISETP.GT.U32.AND P5, PT, R237, R4, PT ;  /* 0x00000004ed00720c */ /* 0x000fc40003fa4070 */
[----:B------:R-:W-:Y:S02]  /*3740*/  ISETP.GT.U32.AND P2, PT, R241, R4, PT ;  /* 0x00000004f100720c */ /* 0x000fe40003f44070 */
[----:B-1----:R-:W-:Y:S02]  /*3750*/  FMNMX R223, R221, R223, !PT ;  /* 0x000000dfdddf7209 */ /* 0x002fe40007800000 */
[----:B------:R-:W-:Y:S02]  /*3760*/  FMNMX R225, R87, R225, !PT ;  /* 0x000000e157e17209 */ /* 0x000fe40007800000 */
[C---:B------:R-:W-:Y:S02]  /*3770*/  ISETP.GT.U32.AND.EX P6, PT, R8.reuse, RZ, PT, P6 ;  /* 0x000000ff0800720c */ /* 0x040fe40003fc4160 */
[C---:B------:R-:W-:Y:S02]  /*3780*/  ISETP.GT.U32.AND.EX P0, PT, R8.reuse, RZ, PT, P0 ;  /* 0x000000ff0800720c */ /* 0x040fe40003f04100 */
[----:B------:R-:W-:-:S02]  /*3790*/  ISETP.GT.U32.AND.EX P4, PT, R8, RZ, PT, P4 ;  /* 0x000000ff0800720c */ /* 0x000fc40003f84140 */
[C---:B------:R-:W-:Y:S02]  /*37a0*/  ISETP.GT.U32.AND.EX P1, PT, R8.reuse, RZ, PT, P1 ;  /* 0x000000ff0800720c */ /* 0x040fe40003f24110 */
[C---:B------:R-:W-:Y:S02]  /*37b0*/  ISETP.GT.U32.AND.EX P3, PT, R8.reuse, RZ, PT, P3 ;  /* 0x000000ff0800720c */ /* 0x040fe40003f64130 */
[C---:B------:R-:W-:Y:S02]  /*37c0*/  ISETP.GT.U32.AND.EX P5, PT, R8.reuse, RZ, PT, P5 ;  /* 0x000000ff0800720c */ /* 0x040fe40003fa4150 */
[----:B------:R-:W-:Y:S01]  /*37d0*/  ISETP.GT.U32.AND.EX P2, PT, R8, RZ, PT, P2 ;  /* 0x000000ff0800720c */ /* 0x000fe20003f44120 */
[----:B0-----:R-:W-:Y:S01]  /*37e0*/  FMUL R81, R60, UR5 ;  /* 0x000000053c517c20 */ /* 0x001fe20008400000 */
[----:B------:R-:W-:Y:S02]  /*37f0*/  FMNMX R8, R223, R6, !PT ;  /* 0x00000006df087209 */ /* 0x000fe40007800000 */
[----:B------:R-:W-:Y:S01]  /*3800*/  FMNMX R60, R84, R225, !PT ;  /* 0x000000e1543c7209 */ /* 0x000fe20007800000 */
[----:B------:R-:W-:-:S02]  /*3810*/  FMUL R57, R57, UR5 ;  /* 0x0000000539397c20 */ /* 0x000fc40008400000 */
[----:B------:R-:W-:Y:S01]  /*3820*/  FADD R221, R9, -R8 ;  /* 0x8000000809dd7221 */ /* 0x000fe20000000000 */
[----:B------:R-:W-:Y:S02]  /*3830*/  FMNMX R9, R85, R60, !PT ;  /* 0x0000003c55097209 */ /* 0x000fe40007800000 */
[----:B------:R-:W-:Y:S01]  /*3840*/  FSEL R60, R57, -INF , !P2 ;  /* 0xff800000393c7808 */ /* 0x000fe20005000000 */
[----:B------:R-:W-:Y:S01]  /*3850*/  FMUL R223, R221, 1.4426950216293334961 ;  /* 0x3fb8aa3bdddf7820 */ /* 0x000fe20000400000 */
[----:B------:R-:W-:Y:S01]  /*3860*/  FMNMX R221, R56, R9, !PT ;  /* 0x0000000938dd7209 */ /* 0x000fe20007800000 */
[----:B------:R-:W-:Y:S01]  /*3870*/  FMUL R61, R61, UR5 ;  /* 0x000000053d3d7c20 */ /* 0x000fe20008400000 */
[----:B------:R-:W-:Y:S02]  /*3880*/  FSEL R57, R81, -INF , !P5 ;  /* 0xff80000051397808 */ /* 0x000fe40006800000 */
[----:B------:R-:W-:Y:S01]  /*3890*/  FMNMX R221, R60, R221, !PT ;  /* 0x000000dd3cdd7209 */ /* 0x000fe20007800000 */
[----:B------:R-:W-:Y:S01]  /*38a0*/  FMUL R64, R64, UR5 ;  /* 0x0000000540407c20 */ /* 0x000fe20008400000 */
[----:B------:R-:W-:-:S02]  /*38b0*/  FSEL R61, R61, -INF , !P3 ;  /* 0xff8000003d3d7808 */ /* 0x000fc40005800000 */
[----:B------:R-:W-:Y:S01]  /*38c0*/  FMNMX R221, R57, R221, !PT ;  /* 0x000000dd39dd7209 */ /* 0x000fe20007800000 */
[----:B------:R-:W-:Y:S01]  /*38d0*/  FMUL R65, R65, UR5 ;  /* 0x0000000541417c20 */ /* 0x000fe20008400000 */
[----:B------:R-:W-:Y:S01]  /*38e0*/  FADD R78, R78, -R8 ;  /* 0x800000084e4e7221 */ /* 0x000fe20000000000 */
[----:B------:R-:W-:Y:S02]  /*38f0*/  FSEL R64, R64, -INF , !P1 ;  /* 0xff80000040407808 */ /* 0x000fe40004800000 */
[----:B------:R-:W-:Y:S01]  /*3900*/  FMNMX R221, R61, R221, !PT ;  /* 0x000000dd3ddd7209 */ /* 0x000fe20007800000 */
[----:B------:R0:W-:Y:S01]  /*3910*/  MUFU.EX2 R9, R223 ;  /* 0x000000df00097308 */ /* 0x0001e20000000800 */
[----:B------:R-:W-:Y:S01]  /*3920*/  FMUL R68, R68, UR5 ;  /* 0x0000000544447c20 */ /* 0x000fe20008400000 */
[----:B------:R-:W-:Y:S01]  /*3930*/  FSEL R65, R65, -INF , !P4 ;  /* 0xff80000041417808 */ /* 0x000fe20006000000 */
[----:B------:R-:W-:Y:S01]  /*3940*/  FMUL R69, R69, UR5 ;  /* 0x0000000545457c20 */ /* 0x000fe20008400000 */
[----:B0-----:R-:W-:Y:S01]  /*3950*/  FMUL R223, R78, 1.4426950216293334961 ;  /* 0x3fb8aa3b4edf7820 */ /* 0x001fe20000400000 */
[----:B------:R-:W-:-:S02]  /*3960*/  FMNMX R78, R64, R221, !PT ;  /* 0x000000dd404e7209 */ /* 0x000fc40007800000 */
[----:B------:R-:W-:Y:S02]  /*3970*/  FSEL R68, R68, -INF , !P0 ;  /* 0xff80000044447808 */ /* 0x000fe40004000000 */
[----:B------:R-:W-:Y:S02]  /*3980*/  FMNMX R81, R65, R78, !PT ;  /* 0x0000004e41517209 */ /* 0x000fe40007800000 */
[----:B------:R-:W-:Y:S02]  /*3990*/  FSEL R69, R69, -INF , !P6 ;  /* 0xff80000045457808 */ /* 0x000fe40007000000 */
[----:B------:R-:W-:Y:S01]  /*39a0*/  FMNMX R78, R68, R81, !PT ;  /* 0x00000051444e7209 */ /* 0x000fe20007800000 */
[----:B------:R-:W-:-:S03]  /*39b0*/  FADD R81, R12, -R8 ;  /* 0x800000080c517221 */ /* 0x000fc60000000000 */
[----:B------:R-:W-:Y:S01]  /*39c0*/  FMNMX R78, R69, R78, !PT ;  /* 0x0000004e454e7209 */ /* 0x000fe20007800000 */
[----:B------:R-:W-:-:S04]  /*39d0*/  FMUL R227, R81, 1.4426950216293334961 ;  /* 0x3fb8aa3b51e37820 */ /* 0x000fc80000400000 */
[----:B------:R-:W0:Y:S01]  /*39e0*/  SHFL.BFLY PT, R81, R78, 0x2, 0x1f ;  /* 0x0c401f004e517f89 */ /* 0x000e2200000e0000 */
[----:B------:R-:W-:Y:S02]  /*39f0*/  FADD R221, R13, -R8 ;  /* 0x800000080ddd7221 */ /* 0x000fe40000000000 */
[----:B------:R0:W-:Y:S02]  /*3a00*/  MUFU.EX2 R13, R223 ;  /* 0x000000df000d7308 */ /* 0x0001e40000000800 */
[----:B------:R-:W-:-:S06]  /*3a10*/  FMUL R225, R221, 1.4426950216293334961 ;  /* 0x3fb8aa3bdde17820 */ /* 0x000fcc0000400000 */
[----:B------:R1:W-:Y:S01]  /*3a20*/  MUFU.EX2 R12, R225 ;  /* 0x000000e1000c7308 */ /* 0x0003e20000000800 */
[----:B0-----:R-:W-:-:S05]  /*3a30*/  FMNMX R223, R78, R81, !PT ;  /* 0x000000514edf7209 */ /* 0x001fca0007800000 */
[----:B-1----:R-:W0:Y:S01]  /*3a40*/  SHFL.BFLY PT, R225, R223, 0x1, 0x1f ;  /* 0x0c201f00dfe17f89 */ /* 0x002e2200000e0000 */
[--C-:B------:R-:W-:Y:S01]  /*3a50*/  FADD R221, R16, -R8.reuse ;  /* 0x8000000810dd7221 */ /* 0x100fe20000000000 */
[--C-:B------:R-:W-:Y:S01]  /*3a60*/  FADD R58, R58, -R8.reuse ;  /* 0x800000083a3a7221 */ /* 0x100fe20000000000 */
[--C-:B------:R-:W-:Y:S02]  /*3a70*/  FADD R78, R20, -R8.reuse ;  /* 0x80000008144e7221 */ /* 0x100fe40000000000 */
[----:B------:R-:W-:Y:S01]  /*3a80*/  FMUL R229, R221, 1.4426950216293334961 ;  /* 0x3fb8aa3bdde57820 */ /* 0x000fe20000400000 */
[--C-:B------:R-:W-:Y:S01]  /*3a90*/  FADD R221, R15, -R8.reuse ;  /* 0x800000080fdd7221 */ /* 0x100fe20000000000 */
[----:B------:R-:W-:Y:S02]  /*3aa0*/  FMUL R81, R58, 1.4426950216293334961 ;  /* 0x3fb8aa3b3a517820 */ /* 0x000fe40000400000 */
[----:B------:R1:W-:Y:S01]  /*3ab0*/  MUFU.EX2 R15, R229 ;  /* 0x000000e5000f7308 */ /* 0x0003e20000000800 */
[----:B------:R-:W-:Y:S01]  /*3ac0*/  FMUL R233, R221, 1.4426950216293334961 ;  /* 0x3fb8aa3bdde97820 */ /* 0x000fe20000400000 */
[--C-:B------:R-:W-:Y:S01]  /*3ad0*/  FADD R221, R17, -R8.reuse ;  /* 0x8000000811dd7221 */ /* 0x100fe20000000000 */
[--C-:B------:R-:W-:Y:S01]  /*3ae0*/  FADD R62, R62, -R8.reuse ;  /* 0x800000083e3e7221 */ /* 0x100fe20000000000 */
[----:B-1----:R-:W-:Y:S01]  /*3af0*/  FMUL R229, R78, 1.4426950216293334961 ;  /* 0x3fb8aa3b4ee57820 */ /* 0x002fe20000400000 */
[----:B0-----:R-:W-:Y:S01]  /*3b00*/  FMNMX R58, R223, R225, !PT ;  /* 0x000000e1df3a7209 */ /* 0x001fe20007800000 */
[----:B------:R-:W-:-:S03]  /*3b10*/  FADD R78, R21, -R8 ;  /* 0x80000008154e7221 */ /* 0x000fc60000000000 */
[----:B------:R-:W-:Y:S01]  /*3b20*/  FMNMX R225, R58, R7, !PT ;  /* 0x000000073ae17209 */ /* 0x000fe20007800000 */
[----:B------:R-:W-:Y:S01]  /*3b30*/  FADD R58, -R8, R6 ;  /* 0x00000006083a7221 */ /* 0x000fe20000000100 */
[----:B------:R-:W-:Y:S01]  /*3b40*/  FMUL R235, R221, 1.4426950216293334961 ;  /* 0x3fb8aa3bddeb7820 */ /* 0x000fe20000400000 */
[----:B------:R0:W-:Y:S01]  /*3b50*/  MUFU.EX2 R21, R229 ;  /* 0x000000e500157308 */ /* 0x0001e20000000800 */
[--C-:B------:R-:W-:Y:S01]  /*3b60*/  FADD R221, R18, -R8.reuse ;  /* 0x8000000812dd7221 */ /* 0x100fe20000000000 */
[----:B------:R-:W-:Y:S01]  /*3b70*/  FMUL R223, R62, 1.4426950216293334961 ;  /* 0x3fb8aa3b3edf7820 */ /* 0x000fe20000400000 */
[----:B------:R-:W-:Y:S01]  /*3b80*/  FADD R63, R63, -R8 ;  /* 0x800000083f3f7221 */ /* 0x000fe20000000000 */
[----:B0-----:R-:W-:Y:S01]  /*3b90*/  FMUL R229, R58, 1.4426950216293334961 ;  /* 0x3fb8aa3b3ae57820 */ /* 0x001fe20000400000 */
[----:B------:R-:W-:-:S03]  /*3ba0*/  FADD R58, R77, -R225 ;  /* 0x800000e14d3a7221 */ /* 0x000fc60000000000 */
[----:B------:R0:W-:Y:S01]  /*3bb0*/  MUFU.EX2 R16, R227 ;  /* 0x000000e300107308 */ /* 0x0001e20000000800 */
[----:B------:R-:W-:Y:S01]  /*3bc0*/  FMUL R62, R58, 1.4426950216293334961 ;  /* 0x3fb8aa3b3a3e7820 */ /* 0x000fe20000400000 */
[----:B------:R-:W-:Y:S01]  /*3bd0*/  FADD R58, R10, -R225 ;  /* 0x800000e10a3a7221 */ /* 0x000fe20000000000 */
[----:B0-----:R-:W-:Y:S01]  /*3be0*/  FMUL R227, R221, 1.4426950216293334961 ;  /* 0x3fb8aa3bdde37820 */ /* 0x001fe20000400000 */
[----:B------:R-:W-:-:S04]  /*3bf0*/  FADD R221, R19, -R8 ;  /* 0x8000000813dd7221 */ /* 0x000fc80000000000 */
[----:B------:R0:W-:Y:S02]  /*3c00*/  MUFU.EX2 R19, R227 ;  /* 0x000000e300137308 */ /* 0x0001e40000000800 */
[----:B0-----:R-:W-:Y:S01]  /*3c10*/  FMUL R227, R63, 1.4426950216293334961 ;  /* 0x3fb8aa3b3fe37820 */ /* 0x001fe20000400000 */
[----:B------:R-:W-:Y:S01]  /*3c20*/  FMUL R63, R58, 1.4426950216293334961 ;  /* 0x3fb8aa3b3a3f7820 */ /* 0x000fe20000400000 */
[----:B------:R-:W-:-:S04]  /*3c30*/  FADD R58, R14, -R225 ;  /* 0x800000e10e3a7221 */ /* 0x000fc80000000000 */
[----:B------:R0:W-:Y:S02]  /*3c40*/  MUFU.EX2 R6, R227 ;  /* 0x000000e300067308 */ /* 0x0001e40000000800 */
[----:B0-----:R-:W-:Y:S01]  /*3c50*/  FMUL R227, R58, 1.4426950216293334961 ;  /* 0x3fb8aa3b3ae37820 */ /* 0x001fe20000400000 */
[----:B------:R-:W-:-:S05]  /*3c60*/  FADD R58, R72, -R225 ;  /* 0x800000e1483a7221 */ /* 0x000fca0000000000 */
[----:B------:R0:W-:Y:S02]  /*3c70*/  MUFU.EX2 R10, R62 ;  /* 0x0000003e000a7308 */ /* 0x0001e40000000800 */
[----:B0-----:R-:W-:Y:S01]  /*3c80*/  FMUL R62, R58, 1.4426950216293334961 ;  /* 0x3fb8aa3b3a3e7820 */ /* 0x001fe20000400000 */
[----:B------:R-:W-:-:S05]  /*3c90*/  FADD R58, R83, -R225 ;  /* 0x800000e1533a7221 */ /* 0x000fca0000000000 */
[----:B------:R0:W-:Y:S02]  /*3ca0*/  MUFU.EX2 R14, R63 ;  /* 0x0000003f000e7308 */ /* 0x0001e40000000800 */
[----:B0-----:R-:W-:Y:S01]  /*3cb0*/  FMUL R63, R58, 1.4426950216293334961 ;  /* 0x3fb8aa3b3a3f7820 */ /* 0x001fe20000400000 */
[----:B------:R-:W-:-:S05]  /*3cc0*/  FADD R58, R87, -R225 ;  /* 0x800000e1573a7221 */ /* 0x000fca0000000000 */
[----:B------:R0:W1:Y:S01]  /*3cd0*/  MUFU.EX2 R77, R229 ;  /* 0x000000e5004d7308 */ /* 0x0000620000000800 */
[----:B------:R-:W-:Y:S01]  /*3ce0*/  FADD R59, R59, -R8 ;  /* 0x800000083b3b7221 */ /* 0x000fe20000000000 */
[----:B------:R-:W-:Y:S01]  /*3cf0*/  FMUL R221, R221, 1.4426950216293334961 ;  /* 0x3fb8aa3bdddd7820 */ /* 0x000fe20000400000 */
[----:B0-----:R-:W-:Y:S01]  /*3d00*/  FMUL R229, R58, 1.4426950216293334961 ;  /* 0x3fb8aa3b3ae57820 */ /* 0x001fe20000400000 */
[----:B------:R-:W-:-:S04]  /*3d10*/  FADD R58, R84, -R225 ;  /* 0x800000e1543a7221 */ /* 0x000fc80000000000 */
[----:B------:R0:W-:Y:S01]  /*3d20*/  MUFU.EX2 R83, R62 ;  /* 0x0000003e00537308 */ /* 0x0001e20000000800 */
[----:B------:R-:W-:Y:S01]  /*3d30*/  FMUL R59, R59, 1.4426950216293334961 ;  /* 0x3fb8aa3b3b3b7820 */ /* 0x000fe20000400000 */
[----:B0-----:R-:W-:Y:S01]  /*3d40*/  FMUL R62, R58, 1.4426950216293334961 ;  /* 0x3fb8aa3b3a3e7820 */ /* 0x001fe20000400000 */
[----:B------:R-:W-:-:S05]  /*3d50*/  FADD R58, R85, -R225 ;  /* 0x800000e1553a7221 */ /* 0x000fca0000000000 */
[----:B------:R-:W-:Y:S01]  /*3d60*/  MUFU.EX2 R20, R221 ;  /* 0x000000dd00147308 */ /* 0x000fe20000000800 */
[----:B------:R-:W-:-:S07]  /*3d70*/  FMUL R58, R58, 1.4426950216293334961 ;  /* 0x3fb8aa3b3a3a7820 */ /* 0x000fce0000400000 */
[----:B------:R0:W-:Y:S08]  /*3d80*/  MUFU.EX2 R85, R62 ;  /* 0x0000003e00557308 */ /* 0x0001f00000000800 */
[----:B------:R3:W-:Y:S01]  /*3d90*/  MUFU.EX2 R221, R59 ;  /* 0x0000003b00dd7308 */ /* 0x0007e20000000800 */
[----:B0-----:R-:W-:-:S07]  /*3da0*/  LOP3.LUT R62, R249, 0xc0, RZ, 0xc0, !PT ;  /* 0x000000c0f93e7812 */ /* 0x001fce00078ec0ff */
[----:B------:R-:W-:Y:S01]  /*3db0*/  MUFU.EX2 R72, R227 ;  /* 0x000000e300487308 */ /* 0x000fe20000000800 */
[----:B---3--:R-:W-:-:S07]  /*3dc0*/  LOP3.LUT R59, R249, 0xc0, RZ, 0xc0, !PT ;  /* 0x000000c0f93b7812 */ /* 0x008fce00078ec0ff */
[----:B------:R0:W-:Y:S08]  /*3dd0*/  MUFU.EX2 R227, R58 ;  /* 0x0000003a00e37308 */ /* 0x0001f00000000800 */
[----:B------:R3:W-:Y:S01]  /*3de0*/  MUFU.EX2 R87, R63 ;  /* 0x0000003f00577308 */ /* 0x0007e20000000800 */
[----:B0-----:R-:W-:-:S07]  /*3df0*/  IMAD.SHL.U32 R58, R249, 0x2, RZ ;  /* 0x00000002f93a7824 */ /* 0x001fce00078e00ff */
[----:B------:R0:W-:Y:S01]  /*3e00*/  MUFU.EX2 R17, R233 ;  /* 0x000000e900117308 */ /* 0x0001e20000000800 */
[----:B---3--:R-:W-:-:S04]  /*3e10*/  SHF.R.U32.HI R63, RZ, 0x2, R62 ;  /* 0x00000002ff3f7819 */ /* 0x008fc8000001163e */
[----:B------:R-:W-:Y:S02]  /*3e20*/  LOP3.LUT R58, R63, 0x1fe, R58, 0x78, !PT ;  /* 0x000001fe3f3a7812 */ /* 0x000fe400078e783a */
[----:B0-----:R-:W-:Y:S01]  /*3e30*/  SHF.R.U32.HI R233, RZ, 0x2, R59 ;  /* 0x00000002ffe97819 */ /* 0x001fe2000001163b */
[----:B------:R-:W-:Y:S01]  /*3e40*/  IMAD.SHL.U32 R59, R249, 0x2, RZ ;  /* 0x00000002f93b7824 */ /* 0x000fe200078e00ff */
[----:B------:R0:W-:Y:S04]  /*3e50*/  MUFU.EX2 R18, R235 ;  /* 0x000000eb00127308 */ /* 0x0001e80000000800 */
[----:B------:R-:W-:Y:S01]  /*3e60*/  LOP3.LUT R59, R233, 0x1fe, R59, 0x78, !PT ;  /* 0x000001fee93b7812 */ /* 0x000fe200078e783b */
[----:B------:R-:W-:Y:S01]  /*3e70*/  BAR.SYNC.DEFER_BLOCKING 0x0 ;  /* 0x0000000000007b1d */ /* 0x000fe20000010000 */
[----:B0-----:R-:W-:Y:S01]  /*3e80*/  LOP3.LUT R235, R58, 0x40, RZ, 0x3c, !PT ;  /* 0x000000403aeb7812 */ /* 0x001fe200078e3cff */
[----:B------:R-:W-:-:S04]  /*3e90*/  FADD R11, R11, -R8 ;  /* 0x800000080b0b7221 */ /* 0x000fc80000000000 */
[----:B------:R-:W-:Y:S04]  /*3ea0*/  STS.U16 [R59+UR4+0x4000], R66 ;  /* 0x004000423b007988 */ /* 0x000fe80008000404 */
[----:B------:R-:W-:Y:S04]  /*3eb0*/  STS.U16 [R59+UR4+0x4400], R67 ;  /* 0x004400433b007988 */ /* 0x000fe80008000404 */
[----:B----4-:R-:W-:Y:S04]  /*3ec0*/  STS.U16 [R59+UR4+0x4800], R70 ;  /* 0x004800463b007988 */ /* 0x010fe80008000404 */
[----:B-----5:R-:W-:Y:S04]  /*3ed0*/  STS.U16 [R59+UR4+0x4c00], R71 ;  /* 0x004c00473b007988 */ /* 0x020fe80008000404 */
        /* <DEDUP_REMOVED lines=27> */
[----:B--2---:R2:W-:Y:S01]  /*4090*/  STS.U16 [R235+UR4+0x7e00], R80 ;  /* 0x007e0050eb007988 */ /* 0x0045e20008000404 */
[----:B------:R4:W-:Y:S06]  /*40a0*/  MEMBAR.ALL.CTA ;  /* 0x0000000000007992 */ /* 0x0009ec0000008000 */
[----:B----4-:R-:W4:Y:S01]  /*40b0*/  FENCE.VIEW.ASYNC.S ;  /* 0x00000000000073c6 */ /* 0x010f220000000000 */
[----:B------:R-:W-:Y:S01]  /*40c0*/  FADD R7, -R225, R7 ;  /* 0x00000007e1077221 */ /* 0x000fe20000000100 */
[--C-:B------:R-:W-:Y:S01]  /*40d0*/  FADD R56, R56, -R225.reuse ;  /* 0x800000e138387221 */ /* 0x100fe20000000000 */
[--C-:B------:R-:W-:Y:S01]  /*40e0*/  FADD R60, R60, -R225.reuse ;  /* 0x800000e13c3c7221 */ /* 0x100fe20000000000 */
[--C-:B------:R-:W-:Y:S01]  /*40f0*/  FADD R57, R57, -R225.reuse ;  /* 0x800000e139397221 */ /* 0x100fe20000000000 */
[--C-:B------:R-:W-:Y:S01]  /*4100*/  FADD R61, R61, -R225.reuse ;  /* 0x800000e13d3d7221 */ /* 0x100fe20000000000 */
[--C-:B------:R-:W-:Y:S01]  /*4110*/  FADD R64, R64, -R225.reuse ;  /* 0x800000e140407221 */ /* 0x100fe20000000000 */
[--C-:B------:R-:W-:Y:S01]  /*4120*/  FADD R65, R65, -R225.reuse ;  /* 0x800000e141417221 */ /* 0x100fe20000000000 */
[--C-:B------:R-:W-:Y:S01]  /*4130*/  FADD R68, R68, -R225.reuse ;  /* 0x800000e144447221 */ /* 0x100fe20000000000 */
[----:B------:R-:W-:Y:S01]  /*4140*/  FADD R69, R69, -R225 ;  /* 0x800000e145457221 */ /* 0x000fe20000000000 */
[----:B------:R-:W-:Y:S01]  /*4150*/  R2UR UR6, R252 ;  /* 0x00000000fc0672ca */ /* 0x000fe200000e0000 */
[----:B------:R-:W-:Y:S01]  /*4160*/  FMUL R11, R11, 1.4426950216293334961 ;  /* 0x3fb8aa3b0b0b7820 */ /* 0x000fe20000400000 */
        /* <DEDUP_REMOVED lines=10> */
[----:B0-----:R-:W0:Y:S01]  /*4210*/  MUFU.EX2 R76, R7 ;  /* 0x00000007004c7308 */ /* 0x001e220000000800 */
[----:B------:R-:W-:-:S07]  /*4220*/  USHF.L.U32 UR6, UR6, 0x7, URZ ;  /* 0x0000000706067899 */ /* 0x000fce000800063f */
[----:B------:R-:W-:Y:S08]  /*4230*/  MUFU.EX2 R84, R229 ;  /* 0x000000e500547308 */ /* 0x000ff00000000800 */
[----:B------:R-:W5:Y:S08]  /*4240*/  MUFU.EX2 R11, R11 ;  /* 0x0000000b000b7308 */ /* 0x000f700000000800 */
[----:B------:R-:W-:Y:S08]  /*4250*/  MUFU.EX2 R78, R78 ;  /* 0x0000004e004e7308 */ /* 0x000ff00000000800 */
[----:B------:R-:W-:Y:S08]  /*4260*/  MUFU.EX2 R81, R81 ;  /* 0x0000005100517308 */ /* 0x000ff00000000800 */
[----:B------:R-:W-:Y:S08]  /*4270*/  MUFU.EX2 R223, R223 ;  /* 0x000000df00df7308 */ /* 0x000ff00000000800 */
[----:B------:R-:W-:Y:S08]  /*4280*/  MUFU.EX2 R229, R56 ;  /* 0x0000003800e57308 */ /* 0x000ff00000000800 */
[----:B------:R-:W2:Y:S08]  /*4290*/  MUFU.EX2 R233, R60 ;  /* 0x0000003c00e97308 */ /* 0x000eb00000000800 */
[----:B------:R5:W-:Y:S08]  /*42a0*/  MUFU.EX2 R73, R57 ;  /* 0x0000003900497308 */ /* 0x000bf00000000800 */
[----:B------:R4:W2:Y:S08]  /*42b0*/  MUFU.EX2 R216, R61 ;  /* 0x0000003d00d87308 */ /* 0x0008b00000000800 */
[----:B------:R2:W-:Y:S08]  /*42c0*/  MUFU.EX2 R220, R64 ;  /* 0x0000004000dc7308 */ /* 0x0005f00000000800 */
[----:B------:R2:W2:Y:S08]  /*42d0*/  MUFU.EX2 R237, R65 ;  /* 0x0000004100ed7308 */ /* 0x0004b00000000800 */
[----:B------:R2:W-:Y:S08]  /*42e0*/  MUFU.EX2 R75, R68 ;  /* 0x00000044004b7308 */ /* 0x0005f00000000800 */
[----:B---3--:R3:W3:Y:S01]  /*42f0*/  MUFU.EX2 R74, R69 ;  /* 0x00000045004a7308 */ /* 0x0086e20000000800 */
[----:B------:R-:W-:-:S02]  /*4300*/  ULOP3.LUT UR6, UR6, 0x200, URZ, 0xc0, !UPT ;  /* 0x0000020006067892 */ /* 0x000fc4000f8ec03f */
[----:B------:R-:W-:Y:S01]  /*4310*/  UIADD3 UR7, UR4, 0x4000, URZ ;  /* 0x0000400004077890 */ /* 0x000fe2000fffe03f */
[-C--:B-1----:R-:W-:Y:S01]  /*4320*/  FMUL R26, R26, R77.reuse ;  /* 0x0000004d1a1a7220 */ /* 0x082fe20000400000 */
[-C--:B------:R-:W-:Y:S01]  /*4330*/  FMUL R27, R27, R77.reuse ;  /* 0x0000004d1b1b7220 */ /* 0x080fe20000400000 */
[-C--:B------:R-:W-:Y:S01]  /*4340*/  FMUL R30, R30, R77.reuse ;  /* 0x0000004d1e1e7220 */ /* 0x080fe20000400000 */
[----:B------:R-:W-:Y:S01]  /*4350*/  ULEA.HI UR6, UR7, UR6, URZ, 0x1c ;  /* 0x0000000607067291 */ /* 0x000fe2000f8fe03f */
[-C--:B------:R-:W-:Y:S01]  /*4360*/  FMUL R31, R31, R77.reuse ;  /* 0x0000004d1f1f7220 */ /* 0x080fe20000400000 */
        /* <DEDUP_REMOVED lines=11> */
[----:B------:R-:W-:Y:S01]  /*4420*/  FMUL R55, R55, R77 ;  /* 0x0000004d37377220 */ /* 0x000fe20000400000 */
[-C--:B0-----:R-:W-:Y:S01]  /*4430*/  FMUL R24, R24, R76.reuse ;  /* 0x0000004c18187220 */ /* 0x081fe20000400000 */
        /* <DEDUP_REMOVED lines=15> */
[----:B-----5:R-:W-:Y:S01]  /*4530*/  F2FP.F16.F32.PACK_AB R57, R11, R9 ;  /* 0x000000090b39723e */ /* 0x020fe200000000ff */
[----:B------:R-:W-:Y:S01]  /*4540*/  ULOP3.LUT UR6, UR6, 0x3fff, URZ, 0xc0, !UPT ;  /* 0x00003fff06067892 */ /* 0x000fe2000f8ec03f */
[----:B------:R-:W-:-:S02]  /*4550*/  F2FP.F16.F32.PACK_AB R59, R12, R13 ;  /* 0x0000000d0c3b723e */ /* 0x000fc400000000ff */
[----:B------:R-:W-:Y:S02]  /*4560*/  F2FP.F16.F32.PACK_AB R56, R14, R10 ;  /* 0x0000000a0e38723e */ /* 0x000fe400000000ff */
[----:B------:R-:W-:Y:S02]  /*4570*/  F2FP.F16.F32.PACK_AB R58, R83, R72 ;  /* 0x00000048533a723e */ /* 0x000fe400000000ff */
[----:B------:R-:W-:Y:S02]  /*4580*/  F2FP.F16.F32.PACK_AB R60, R84, R87 ;  /* 0x00000057543c723e */ /* 0x000fe400000000ff */
[----:B----4-:R-:W-:Y:S02]  /*4590*/  F2FP.F16.F32.PACK_AB R61, R15, R16 ;  /* 0x000000100f3d723e */ /* 0x010fe400000000ff */
[----:B------:R-:W-:Y:S02]  /*45a0*/  F2FP.F16.F32.PACK_AB R62, R227, R85 ;  /* 0x00000055e33e723e */ /* 0x000fe400000000ff */
[----:B------:R-:W-:-:S02]  /*45b0*/  F2FP.F16.F32.PACK_AB R63, R18, R17 ;  /* 0x00000011123f723e */ /* 0x000fc400000000ff */
[----:B--2---:R-:W-:Y:S02]  /*45c0*/  F2FP.F16.F32.PACK_AB R64, R233, R229 ;  /* 0x000000e5e940723e */ /* 0x004fe400000000ff */
[----:B------:R-:W-:Y:S02]  /*45d0*/  F2FP.F16.F32.PACK_AB R65, R20, R19 ;  /* 0x000000131441723e */ /* 0x000fe400000000ff */
[----:B------:R-:W-:Y:S02]  /*45e0*/  F2FP.F16.F32.PACK_AB R66, R216, R73 ;  /* 0x00000049d842723e */ /* 0x000fe400000000ff */
[----:B------:R-:W-:Y:S02]  /*45f0*/  F2FP.F16.F32.PACK_AB R67, R78, R21 ;  /* 0x000000154e43723e */ /* 0x000fe400000000ff */
[----:B------:R-:W-:Y:S02]  /*4600*/  F2FP.F16.F32.PACK_AB R68, R237, R220 ;  /* 0x000000dced44723e */ /* 0x000fe400000000ff */
[----:B---3--:R-:W-:-:S02]  /*4610*/  F2FP.F16.F32.PACK_AB R69, R221, R81 ;  /* 0x00000051dd45723e */ /* 0x008fc400000000ff */
[----:B------:R-:W-:Y:S02]  /*4620*/  F2FP.F16.F32.PACK_AB R70, R74, R75 ;  /* 0x0000004b4a46723e */ /* 0x000fe400000000ff */
[----:B------:R-:W-:Y:S01]  /*4630*/  F2FP.F16.F32.PACK_AB R71, R6, R223 ;  /* 0x000000df0647723e */ /* 0x000fe200000000ff */
[----:B------:R-:W-:Y:S06]  /*4640*/  BAR.SYNC.DEFER_BLOCKING 0x0 ;  /* 0x0000000000007b1d */ /* 0x000fec0000010000 */
[----:B------:R-:W-:Y:S01]  /*4650*/  UMOV UR7, 0x40000040 ;  /* 0x4000004000077882 */ /* 0x000fe20000000000 */
[----:B------:R-:W-:-:S06]  /*4660*/  WARPGROUP.ARRIVE ;  /* 0x00000000000079c5 */ /* 0x000fcc0000000000 */
[----:B------:R-:W-:Y:S01]  /*4670*/  HGMMA.64x64x16.F32 R24, R56, gdesc[UR4], R24 ;  /* 0x00e0000438187df0 */ /* 0x000fe20008700818 */
[----:B------:R-:W-:-:S03]  /*4680*/  UIADD3 UR36, UP0, UR6, 0x2, URZ ;  /* 0x0000000206247890 */ /* 0x000fc6000ff1e03f */
[----:B------:R-:W-:Y:S02]  /*4690*/  UMOV UR6, URZ ;  /* 0x0000003f00067c82 */ /* 0x000fe40008000000 */
[----:B------:R-:W-:-:S03]  /*46a0*/  UIADD3.X UR7, UR6, 0x40000040, URZ, UP0, !UPT ;  /* 0x4000004006077890 */ /* 0x000fc600087fe43f */
[----:B------:R-:W-:-:S06]  /*46b0*/  UMOV UR6, UR36 ;  /* 0x0000002400067c82 */ /* 0x000fcc0008000000 */
[----:B------:R-:W-:Y:S01]  /*46c0*/  HGMMA.64x64x16.F32 R24, R60, gdesc[UR4], R24 ;  /* 0x00e000043c187df0 */ /* 0x000fe20008700818 */
[----:B------:R-:W-:Y:S01]  /*46d0*/  UIADD3.64 UR58, UR6, 0x2, URZ ;  /* 0x00000002063a7897 */ /* 0x000fe2000fffe03f */
[----:B------:R-:W-:Y:S01]  /*46e0*/  FADD R7, R10, R14 ;  /* 0x0000000e0a077221 */ /* 0x000fe20000000000 */
[----:B------:R-:W-:-:S03]  /*46f0*/  FADD R80, R9, R11 ;  /* 0x0000000b09507221 */ /* 0x000fc60000000000 */
        /* <DEDUP_REMOVED lines=11> */
[----:B------:R-:W-:Y:S01]  /*47b0*/  HGMMA.64x64x16.F32 R24, R64, gdesc[UR56], R24 ;  /* 0x00e0003840187df0 */ /* 0x000fe20008700818 */
[----:B------:R-:W-:Y:S02]  /*47c0*/  FADD R18, R18, R17 ;  /* 0x0000001112127221 */ /* 0x000fe40000000000 */
[----:B------:R-:W-:Y:S02]  /*47d0*/  FADD R84, R229, R84 ;  /* 0x00000054e5547221 */ /* 0x000fe40000000000 */
[----:B------:R-:W-:Y:S02]  /*47e0*/  FADD R19, R19, R18 ;  /* 0x0000001213137221 */ /* 0x000fe40000000000 */
[----:B------:R-:W-:Y:S02]  /*47f0*/  FADD R84, R233, R84 ;  /* 0x00000054e9547221 */ /* 0x000fe40000000000 */
[----:B------:R-:W-:-:S02]  /*4800*/  FADD R20, R20, R19 ;  /* 0x0000001314147221 */ /* 0x000fc40000000000 */
[----:B------:R-:W-:Y:S02]  /*4810*/  FADD R73, R73, R84 ;  /* 0x0000005449497221 */ /* 0x000fe40000000000 */
[----:B------:R-:W-:Y:S02]  /*4820*/  FADD R21, R21, R20 ;  /* 0x0000001415157221 */ /* 0x000fe40000000000 */
[----:B------:R-:W-:Y:S01]  /*4830*/  FADD R73, R216, R73 ;  /* 0x00000049d8497221 */ /* 0x000fe20000000000 */
[----:B------:R-:W-:Y:S01]  /*4840*/  UIADD3.64 UR6, UR6, 0x4, URZ ;  /* 0x0000000406067897 */ /* 0x000fe2000fffe03f */
[----:B------:R-:W-:Y:S02]  /*4850*/  FADD R78, R78, R21 ;  /* 0x000000154e4e7221 */ /* 0x000fe40000000000 */
[----:B------:R-:W-:Y:S02]  /*4860*/  FADD R220, R220, R73 ;  /* 0x00000049dcdc7221 */ /* 0x000fe40000000000 */
[----:B------:R-:W-:-:S02]  /*4870*/  FADD R78, R81, R78 ;  /* 0x0000004e514e7221 */ /* 0x000fc40000000000 */
[----:B------:R-:W-:Y:S02]  /*4880*/  FADD R220, R237, R220 ;  /* 0x000000dceddc7221 */ /* 0x000fe40000000000 */
[----:B------:R-:W-:Y:S02]  /*4890*/  FADD R78, R221, R78 ;  /* 0x0000004edd4e7221 */ /* 0x000fe40000000000 */
[----:B------:R-:W-:Y:S02]  /*48a0*/  FADD R75, R75, R220 ;  /* 0x000000dc4b4b7221 */ /* 0x000fe40000000000 */
[----:B------:R-:W-:Y:S02]  /*48b0*/  FADD R223, R223, R78 ;  /* 0x0000004edfdf7221 */ /* 0x000fe40000000000 */
[----:B------:R-:W-:Y:S02]  /*48c0*/  FADD R75, R74, R75 ;  /* 0x0000004b4a4b7221 */ /* 0x000fe40000000000 */
[----:B------:R-:W-:-:S03]  /*48d0*/  FADD R223, R6, R223 ;  /* 0x000000df06df7221 */ /* 0x000fc60000000000 */
[----:B------:R-:W0:Y:S04]  /*48e0*/  SHFL.BFLY PT, R6, R75, 0x2, 0x1f ;  /* 0x0c401f004b067f89 */ /* 0x000e2800000e0000 */
[----:B------:R-:W1:Y:S01]  /*48f0*/  SHFL.BFLY PT, R10, R223, 0x2, 0x1f ;  /* 0x0c401f00df0a7f89 */ /* 0x000e6200000e0000 */
[----:B------:R-:W-:Y:S01]  /*4900*/  HGMMA.64x64x16.F32 R24, R68, gdesc[UR4], R24, gsb0 ;  /* 0x00e0000444187df0 */ /* 0x000fe20008000818 */
[----:B0-----:R-:W-:Y:S01]  /*4910*/  FADD R6, R75, R6 ;  /* 0x000000064b067221 */ /* 0x001fe20000000000 */
[----:B-1----:R-:W-:Y:S01]  /*4920*/  FADD R10, R223, R10 ;  /* 0x0000000adf0a7221 */ /* 0x002fe20000000000 */
[----:B------:R-:W-:-:S03]  /*4930*/  UIADD3 UR41, UP0, UR41, 0x40, URZ ;  /* 0x0000004029297890 */ /* 0x000fc6000ff1e03f */
[----:B------:R-:W0:Y:S01]  /*4940*/  SHFL.BFLY PT, R7, R6, 0x1, 0x1f ;  /* 0x0c201f0006077f89 */ /* 0x000e2200000e0000 */
[----:B------:R-:W-:-:S03]  /*4950*/  UIADD3.X UR37, URZ, UR37, URZ, UP0, !UPT ;  /* 0x000000253f257290 */ /* 0x000fc600087fe43f */
[----:B------:R-:W1:Y:S01]  /*4960*/  SHFL.BFLY PT, R9, R10, 0x1, 0x1f ;  /* 0x0c201f000a097f89 */ /* 0x000e6200000e0000 */
[----:B------:R-:W-:Y:S02]  /*4970*/  ISETP.LE.U32.AND P0, PT, R250, UR41, PT ;  /* 0x00000029fa007c0c */ /* 0x000fe4000bf03070 */
[----:B------:R-:W-:-:S05]  /*4980*/  IMAD.U32 R11, RZ, RZ, UR37 ;  /* 0x00000025ff0b7e24 */ /* 0x000fca000f8e00ff */
[----:B------:R-:W-:Y:S01]  /*4990*/  ISETP.GE.U32.AND.EX P0, PT, R11, RZ, PT, P0 ;  /* 0x000000ff0b00720c */ /* 0x000fe20003f06100 */
[----:B------:R-:W-:Y:S02]  /*49a0*/  IMAD.U32 R214, RZ, RZ, UR41 ;  /* 0x00000029ffd67e24 */ /* 0x000fe4000f8e00ff */
[----:B------:R-:W-:Y:S02]  /*49b0*/  IMAD.U32 R134, RZ, RZ, UR37 ;  /* 0x00000025ff867e24 */ /* 0x000fe4000f8e00ff */
[----:B------:R-:W-:Y:S02]  /*49c0*/  IMAD R0, R231, 0x40, R0 ;  /* 0x00000040e7007824 */ /* 0x000fe400078e0200 */
[----:B------:R-:W-:Y:S02]  /*49d0*/  IMAD R3, R135, 0x40, R3 ;  /* 0x0000004087037824 */ /* 0x000fe400078e0203 */
[----:B0-----:R-:W-:Y:S01]  /*49e0*/  FADD R7, R6, R7 ;  /* 0x0000000706077221 */ /* 0x001fe20000000000 */
[----:B-1----:R-:W-:-:S03]  /*49f0*/  FADD R12, R10, R9 ;  /* 0x000000090a0c7221 */ /* 0x002fc60000000000 */
[----:B------:R-:W-:Y:S01]  /*4a00*/  FFMA R5, R76, R5, R7 ;  /* 0x000000054c057223 */ /* 0x000fe20000000007 */
[----:B------:R-:W-:Y:S02]  /*4a10*/  IMAD.MOV.U32 R7, RZ, RZ, R225 ;  /* 0x000000ffff077224 */ /* 0x000fe400078e00e1 */
[----:B------:R-:W-:Y:S01]  /*4a20*/  FFMA R2, R77, R2, R12 ;  /* 0x000000024d027223 */ /* 0x000fe2000000000c */
[----:B------:R-:W-:Y:S01]  /*4a30*/  IMAD.MOV.U32 R6, RZ, RZ, R8 ;  /* 0x000000ffff067224 */ /* 0x000fe200078e0008 */
[----:B------:R-:W-:Y:S02]  /*4a40*/  WARPGROUP.DEPBAR.LE gsb0, 0x0 ;  /* 0x00008000000079c5 */ /* 0x000fe40000010000 */
[----:B------:R-:W-:Y:S05]  /*4a50*/  @!P0 BRA `(.L_x_1) ;  /* 0xffffffd4004c8947 */ /* 0x000fea000383ffff */
.L_x_0:
[C---:B------:R-:W-:Y:S01]  /*4a60*/  IMAD.SHL.U32 R0, R249.reuse, 0x200, RZ ;  /* 0x00000200f9007824 */ /* 0x040fe200078e00ff */
[C---:B------:R-:W-:Y:S01]  /*4a70*/  LOP3.LUT R7, R249.reuse, 0x1c, RZ, 0xc0, !PT ;  /* 0x0000001cf9077812 */ /* 0x040fe200078ec0ff */
[----:B------:R-:W-:Y:S01]  /*4a80*/  IMAD.MOV.U32 R21, RZ, RZ, R2 ;  /* 0x000000ffff157224 */ /* 0x000fe200078e0002 */
[----:B------:R-:W-:Y:S01]  /*4a90*/  LOP3.LUT R4, R249, 0x60, RZ, 0xc0, !PT ;  /* 0x00000060f9047812 */ /* 0x000fe200078ec0ff */
[----:B------:R-:W-:Y:S01]  /*4aa0*/  FMUL R2, R55, 0.25 ;  /* 0x3e80000037027820 */ /* 0x000fe20000400000 */
[C---:B------:R-:W-:Y:S01]  /*4ab0*/  LOP3.LUT R6, R249.reuse, 0xc0, RZ, 0xc0, !PT ;  /* 0x000000c0f9067812 */ /* 0x040fe200078ec0ff */
[C---:B------:R-:W-:Y:S01]  /*4ac0*/  IMAD.SHL.U32 R3, R249.reuse, 0x800, RZ ;  /* 0x00000800f9037824 */ /* 0x040fe200078e00ff */
[C---:B------:R-:W-:Y:S01]  /*4ad0*/  LOP3.LUT R9, R249.reuse, 0x3, RZ, 0xc0, !PT ;  /* 0x00000003f9097812 */ /* 0x040fe200078ec0ff */
[----:B------:R-:W-:Y:S01]  /*4ae0*/  IMAD R7, R4, 0x2, R7 ;  /* 0x0000000204077824 */ /* 0x000fe200078e0207 */
[----:B------:R-:W-:Y:S01]  /*4af0*/  LOP3.LUT R0, R0, 0x3000, RZ, 0xc0, !PT ;  /* 0x0000300000007812 */ /* 0x000fe200078ec0ff */
[C---:B------:R-:W-:Y:S01]  /*4b00*/  IMAD.SHL.U32 R4, R249.reuse, 0x8, RZ ;  /* 0x00000008f9047824 */ /* 0x040fe200078e00ff */
[----:B------:R-:W-:Y:S01]  /*4b10*/  ISETP.NE.U32.AND P0, PT, R6, RZ, PT ;  /* 0x000000ff0600720c */ /* 0x000fe20003f05070 */
[----:B------:R-:W-:Y:S01]  /*4b20*/  IMAD.SHL.U32 R6, R249, 0x4, RZ ;  /* 0x00000004f9067824 */ /* 0x000fe200078e00ff */
[----:B------:R-:W-:Y:S01]  /*4b30*/  FSETP.GT.AND P1, PT, |R21|, 8.50705917302346158658e+37, PT ;  /* 0x7e8000001500780b */ /* 0x000fe20003f24200 */
[----:B------:R-:W-:Y:S01]  /*4b40*/  IMAD R0, R9, 0x20, R0 ;  /* 0x0000002009007824 */ /* 0x000fe200078e0200 */
[----:B------:R-:W-:Y:S01]  /*4b50*/  LOP3.LUT R4, R4, 0x38, RZ, 0xc0, !PT ;  /* 0x0000003804047812 */ /* 0x000fe200078ec0ff */
[----:B------:R-:W-:Y:S01]  /*4b60*/  IMAD.SHL.U32 R7, R7, 0x4, RZ ;  /* 0x0000000407077824 */ /* 0x000fe200078e00ff */
[----:B------:R-:W-:Y:S01]  /*4b70*/  FSEL R55, R2, R55, P1 ;  /* 0x0000003702377208 */ /* 0x000fe20000800000 */
[----:B------:R-:W-:Y:S01]  /*4b80*/  FMUL R2, R47, 0.25 ;  /* 0x3e8000002f027820 */ /* 0x000fe20000400000 */
[----:B------:R-:W-:Y:S01]  /*4b90*/  LOP3.LUT R9, R6, 0xc0, RZ, 0xc0, !PT ;  /* 0x000000c006097812 */ /* 0x000fe200078ec0ff */
[----:B------:R-:W-:Y:S01]  /*4ba0*/  IMAD.MOV.U32 R65, RZ, RZ, R5 ;  /* 0x000000ffff417224 */ /* 0x000fe200078e0005 */
[----:B------:R-:W-:Y:S01]  /*4bb0*/  LOP3.LUT R60, R0, R7, RZ, 0x3c, !PT ;  /* 0x00000007003c7212 */ /* 0x000fe200078e3cff */
[----:B------:R-:W-:Y:S01]  /*4bc0*/  FMUL R7, R54, 0.25 ;  /* 0x3e80000036077820 */ /* 0x000fe20000400000 */
[----:B------:R-:W-:Y:S01]  /*4bd0*/  IADD3 R9, R9, UR4, R4 ;  /* 0x0000000409097c10 */ /* 0x000fe2000fffe004 */
[----:B------:R-:W-:Y:S01]  /*4be0*/  FMUL R4, R51, 0.25 ;  /* 0x3e80000033047820 */ /* 0x000fe20000400000 */
[----:B------:R-:W-:Y:S01]  /*4bf0*/  FSEL R47, R2, R47, P1 ;  /* 0x0000002f022f7208 */ /* 0x000fe20000800000 */
[----:B------:R-:W-:Y:S01]  /*4c00*/  FMUL R2, R43, 0.25 ;  /* 0x3e8000002b027820 */ /* 0x000fe20000400000 */
[----:B------:R-:W-:Y:S01]  /*4c10*/  SHF.R.U32.HI R0, RZ, 0x1, R249 ;  /* 0x00000001ff007819 */ /* 0x000fe200000116f9 */
[----:B------:R-:W0:Y:S01]  /*4c20*/  LDC R62, c[0x0][0x278] ;  /* 0x00009e00ff3e7b82 */ /* 0x000e220000000800 */
[----:B------:R-:W-:Y:S01]  /*4c30*/  FSEL R51, R4, R51, P1 ;  /* 0x0000003304337208 */ /* 0x000fe20000800000 */
[----:B------:R-:W-:Y:S01]  /*4c40*/  FMUL R4, R39, 0.25 ;  /* 0x3e80000027047820 */ /* 0x000fe20000400000 */
[----:B------:R-:W-:Y:S01]  /*4c50*/  LOP3.LUT R0, R0, 0x4, RZ, 0xc0, !PT ;  /* 0x0000000400007812 */ /* 0x000fe200078ec0ff */
[----:B------:R-:W-:Y:S01]  /*4c60*/  FMUL R5, R52, 0.25 ;  /* 0x3e80000034057820 */ /* 0x000fe20000400000 */
[----:B------:R-:W-:Y:S01]  /*4c70*/  FSEL R43, R2, R43, P1 ;  /* 0x0000002b022b7208 */ /* 0x000fe20000800000 */
[----:B------:R-:W-:Y:S01]  /*4c80*/  FMUL R2, R35, 0.25 ;  /* 0x3e80000023027820 */ /* 0x000fe20000400000 */
[----:B------:R-:W-:Y:S01]  /*4c90*/  FSEL R13, R7, R54, P1 ;  /* 0x00000036070d7208 */ /* 0x000fe20000800000 */
[----:B------:R-:W-:Y:S01]  /*4ca0*/  FMUL R7, R46, 0.25 ;  /* 0x3e8000002e077820 */ /* 0x000fe20000400000 */
[----:B------:R-:W-:-:S02]  /*4cb0*/  IMAD.IADD R0, R0, 0x1, R9 ;  /* 0x0000000100007824 */ /* 0x000fc400078e0209 */
[----:B------:R-:W-:Y:S01]  /*4cc0*/  FMUL R9, R50, 0.25 ;  /* 0x3e80000032097820 */ /* 0x000fe20000400000 */
[----:B------:R-:W-:Y:S01]  /*4cd0*/  FSEL R39, R4, R39, P1 ;  /* 0x0000002704277208 */ /* 0x000fe20000800000 */
[----:B------:R-:W-:Y:S01]  /*4ce0*/  FMUL R4, R31, 0.25 ;  /* 0x3e8000001f047820 */ /* 0x000fe20000400000 */
[----:B------:R-:W-:Y:S01]  /*4cf0*/  FSEL R35, R2, R35, P1 ;  /* 0x0000002302237208 */ /* 0x000fe20000800000 */
[----:B------:R-:W-:Y:S01]  /*4d00*/  FMUL R2, R27, 0.25 ;  /* 0x3e8000001b027820 */ /* 0x000fe20000400000 */
[----:B------:R-:W-:Y:S01]  /*4d10*/  FSEL R17, R7, R46, P1 ;  /* 0x0000002e07117208 */ /* 0x000fe20000800000 */
[----:B------:R-:W-:Y:S01]  /*4d20*/  FMUL R7, R38, 0.25 ;  /* 0x3e80000026077820 */ /* 0x000fe20000400000 */
[----:B------:R-:W-:Y:S01]  /*4d30*/  FSEL R15, R9, R50, P1 ;  /* 0x00000032090f7208 */ /* 0x000fe20000800000 */
[----:B------:R-:W-:Y:S01]  /*4d40*/  FMUL R9, R42, 0.25 ;  /* 0x3e8000002a097820 */ /* 0x000fe20000400000 */
[----:B------:R-:W-:Y:S01]  /*4d50*/  LOP3.LUT R10, R249, 0x7f, RZ, 0xc0, !PT ;  /* 0x0000007ff90a7812 */ /* 0x000fe200078ec0ff */
[----:B------:R-:W-:Y:S01]  /*4d60*/  FMUL R11, R24, 0.25 ;  /* 0x3e800000180b7820 */ /* 0x000fe20000400000 */
[----:B------:R-:W-:Y:S01]  /*4d70*/  LOP3.LUT R3, R3, 0x3000, RZ, 0xc0, !PT ;  /* 0x0000300003037812 */ /* 0x000fe200078ec0ff */
[----:B------:R-:W1:Y:S01]  /*4d80*/  S2UR UR10, SR_CTAID.Y ;  /* 0x00000000000a79c3 */ /* 0x000e620000002600 */
[----:B------:R-:W-:Y:S01]  /*4d90*/  FSEL R31, R4, R31, P1 ;  /* 0x0000001f041f7208 */ /* 0x000fe20000800000 */
[----:B------:R-:W-:Y:S01]  /*4da0*/  FMUL R4, R49, 0.25 ;  /* 0x3e80000031047820 */ /* 0x000fe20000400000 */
[----:B------:R-:W-:Y:S01]  /*4db0*/  FSEL R27, R2, R27, P1 ;  /* 0x0000001b021b7208 */ /* 0x000fe20000800000 */
[----:B------:R-:W-:Y:S01]  /*4dc0*/  FMUL R2, R53, 0.25 ;  /* 0x3e80000035027820 */ /* 0x000fe20000400000 */
[----:B------:R-:W-:Y:S01]  /*4dd0*/  FSETP.GT.AND P2, PT, |R65|, 8.50705917302346158658e+37, PT ;  /* 0x7e8000004100780b */ /* 0x000fe20003f44200 */
[----:B------:R-:W-:Y:S01]  /*4de0*/  IMAD R3, R10, 0x10, R3 ;  /* 0x000000100a037824 */ /* 0x000fe200078e0203 */
        /* <DEDUP_REMOVED lines=10> */
[----:B------:R-:W-:-:S02]  /*4e90*/  FSEL R61, R9, R30, P1 ;  /* 0x0000001e093d7208 */ /* 0x000fc40000800000 */
[----:B------:R-:W-:Y:S01]  /*4ea0*/  FSEL R30, R2, R41, P2 ;  /* 0x00000029021e7208 */ /* 0x000fe20001000000 */
[----:B------:R-:W-:Y:S01]  /*4eb0*/  FMUL R2, R33, 0.25 ;  /* 0x3e80000021027820 */ /* 0x000fe20000400000 */
[----:B------:R-:W-:Y:S01]  /*4ec0*/  FSEL R34, R4, R37, P2 ;  /* 0x0000002504227208 */ /* 0x000fe20001000000 */
[----:B------:R-:W-:Y:S01]  /*4ed0*/  FMUL R4, R29, 0.25 ;  /* 0x3e8000001d047820 */ /* 0x000fe20000400000 */
[----:B------:R-:W-:Y:S01]  /*4ee0*/  FSEL R63, R7, R26, P1 ;  /* 0x0000001a073f7208 */ /* 0x000fe20000800000 */
[----:B------:R-:W-:Y:S01]  /*4ef0*/  FMUL R7, R48, 0.25 ;  /* 0x3e80000030077820 */ /* 0x000fe20000400000 */
[----:B------:R-:W-:Y:S02]  /*4f00*/  LOP3.LUT R6, R249, 0x80, RZ, 0xc0, !PT ;  /* 0x00000080f9067812 */ /* 0x000fe400078ec0ff */
[----:B------:R-:W-:Y:S01]  /*4f10*/  FSEL R42, R2, R33, P2 ;  /* 0x00000021022a7208 */ /* 0x000fe20001000000 */
[----:B------:R-:W-:Y:S01]  /*4f20*/  FMUL R2, R65, 8388608 ;  /* 0x4b00000041027820 */ /* 0x000fe20000400000 */
[----:B------:R-:W-:Y:S01]  /*4f30*/  FSEL R46, R4, R29, P2 ;  /* 0x0000001d042e7208 */ /* 0x000fe20001000000 */
[----:B------:R-:W-:Y:S01]  /*4f40*/  FMUL R4, R21, 8388608 ;  /* 0x4b00000015047820 */ /* 0x000fe20000400000 */
[----:B------:R-:W-:Y:S01]  /*4f50*/  FSEL R52, R5, R52, P2 ;  /* 0x0000003405347208 */ /* 0x000fe20001000000 */
[----:B------:R-:W-:Y:S01]  /*4f60*/  FMUL R5, R44, 0.25 ;  /* 0x3e8000002c057820 */ /* 0x000fe20000400000 */
[----:B------:R-:W-:-:S02]  /*4f70*/  FSETP.GEU.AND P3, PT, R65, 1.175494350822287508e-38, PT ;  /* 0x008000004100780b */ /* 0x000fc40003f6e000 */
[----:B------:R-:W-:Y:S02]  /*4f80*/  FSETP.GEU.AND P4, PT, R21, 1.175494350822287508e-38, PT ;  /* 0x008000001500780b */ /* 0x000fe40003f8e000 */
[----:B------:R-:W-:Y:S01]  /*4f90*/  R2UR UR8, R6 ;  /* 0x00000000060872ca */ /* 0x000fe200000e0000 */
[----:B------:R-:W-:Y:S01]  /*4fa0*/  FMUL R6, R45, 0.25 ;  /* 0x3e8000002d067820 */ /* 0x000fe20000400000 */
[----:B------:R-:W-:Y:S01]  /*4fb0*/  FSEL R48, R7, R48, P2 ;  /* 0x0000003007307208 */ /* 0x000fe20001000000 */
[----:B------:R-:W-:Y:S01]  /*4fc0*/  FMUL R7, R40, 0.25 ;  /* 0x3e80000028077820 */ /* 0x000fe20000400000 */
[----:B------:R-:W-:Y:S02]  /*4fd0*/  FSEL R77, R2, R65, !P3 ;  /* 0x00000041024d7208 */ /* 0x000fe40005800000 */
[----:B------:R-:W-:Y:S02]  /*4fe0*/  FSEL R64, R4, R21, !P4 ;  /* 0x0000001504407208 */ /* 0x000fe40006000000 */
[----:B------:R-:W-:Y:S01]  /*4ff0*/  FSEL R44, R5, R44, P2 ;  /* 0x0000002c052c7208 */ /* 0x000fe20001000000 */
[----:B------:R-:W-:Y:S01]  /*5000*/  FMUL R5, R36, 0.25 ;  /* 0x3e80000024057820 */ /* 0x000fe20000400000 */
[C---:B------:R-:W-:Y:S01]  /*5010*/  FSETP.GEU.AND P5, PT, |R21|.reuse, 1.175494350822287508e-38, PT ;  /* 0x008000001500780b */ /* 0x040fe20003fae200 */
[----:B------:R-:W-:Y:S01]  /*5020*/  @P1 FMUL R21, R21, 0.25 ;  /* 0x3e80000015151820 */ /* 0x000fe20000400000 */
[----:B------:R-:W-:Y:S01]  /*5030*/  FSEL R14, R6, R45, P2 ;  /* 0x0000002d060e7208 */ /* 0x000fe20001000000 */
[----:B------:R-:W-:Y:S01]  /*5040*/  FMUL R6, R25, 0.25 ;  /* 0x3e80000019067820 */ /* 0x000fe20000400000 */
[----:B------:R-:W-:Y:S01]  /*5050*/  FSEL R40, R7, R40, P2 ;  /* 0x0000002807287208 */ /* 0x000fe20001000000 */
[----:B------:R-:W-:Y:S01]  /*5060*/  FMUL R7, R32, 0.25 ;  /* 0x3e80000020077820 */ /* 0x000fe20000400000 */
[----:B------:R-:W-:Y:S01]  /*5070*/  FSETP.GEU.AND P1, PT, |R65|, 1.175494350822287508e-38, PT ;  /* 0x008000004100780b */ /* 0x000fe20003f2e200 */
[----:B------:R-:W-:Y:S01]  /*5080*/  VIADD R2, R77, 0xc0cafb0d ;  /* 0xc0cafb0d4d027836 */ /* 0x000fe20000000000 */
[----:B------:R-:W-:Y:S01]  /*5090*/  SHF.R.U32.HI R9, RZ, 0x6, R249 ;  /* 0x00000006ff097819 */ /* 0x000fe200000116f9 */
[----:B------:R-:W-:Y:S01]  /*50a0*/  VIADD R4, R64, 0xc0cafb0d ;  /* 0xc0cafb0d40047836 */ /* 0x000fe20000000000 */
[----:B------:R-:W-:Y:S01]  /*50b0*/  FSEL R36, R5, R36, P2 ;  /* 0x0000002405247208 */ /* 0x000fe20001000000 */
[----:B------:R-:W-:Y:S01]  /*50c0*/  FMUL R5, R28, 0.25 ;  /* 0x3e8000001c057820 */ /* 0x000fe20000400000 */
[----:B------:R-:W-:Y:S01]  /*50d0*/  SGXT.U32 R9, R9, 0x2 ;  /* 0x000000020909781a */ /* 0x000fe20000000000 */
[----:B------:R-:W-:Y:S01]  /*50e0*/  @P2 FMUL R65, R65, 0.25 ;  /* 0x3e80000041412820 */ /* 0x000fe20000400000 */
[----:B------:R-:W-:Y:S01]  /*50f0*/  FSEL R16, R7, R32, P2 ;  /* 0x0000002007107208 */ /* 0x000fe20001000000 */
[----:B------:R-:W-:Y:S01]  /*5100*/  @!P5 FMUL R21, R21, 16777216 ;  /* 0x4b8000001515d820 */ /* 0x000fe20000400000 */
[----:B------:R-:W-:Y:S01]  /*5110*/  FSEL R58, R6, R25, P2 ;  /* 0x00000019063a7208 */ /* 0x000fe20001000000 */
[----:B0-----:R-:W-:Y:S01]  /*5120*/  IMAD R37, R9, R62, RZ ;  /* 0x0000003e09257224 */ /* 0x001fe200078e02ff */
[----:B------:R-:W-:Y:S01]  /*5130*/  LOP3.LUT R6, R2, 0xff800000, RZ, 0xc0, !PT ;  /* 0xff80000002067812 */ /* 0x000fe200078ec0ff */
[----:B------:R-:W-:Y:S01]  /*5140*/  @!P1 FMUL R65, R65, 16777216 ;  /* 0x4b80000041419820 */ /* 0x000fe20000400000 */
[----:B------:R-:W-:Y:S01]  /*5150*/  LOP3.LUT R7, R4, 0xff800000, RZ, 0xc0, !PT ;  /* 0xff80000004077812 */ /* 0x000fe200078ec0ff */
[----:B------:R-:W-:Y:S01]  /*5160*/  IMAD R41, R62, 0x4, R37 ;  /* 0x000000043e297824 */ /* 0x000fe200078e0225 */
[----:B------:R-:W-:Y:S01]  /*5170*/  FSEL R50, R5, R28, P2 ;  /* 0x0000001c05327208 */ /* 0x000fe20001000000 */
[----:B------:R-:W-:Y:S01]  /*5180*/  @!P5 FMUL R55, R55, 16777216 ;  /* 0x4b8000003737d820 */ /* 0x000fe20000400000 */
[----:B------:R-:W-:Y:S01]  /*5190*/  FSEL R2, RZ, -23, P3 ;  /* 0xc1b80000ff027808 */ /* 0x000fe20001800000 */
[----:B------:R-:W-:Y:S01]  /*51a0*/  @!P5 FMUL R13, R13, 16777216 ;  /* 0x4b8000000d0dd820 */ /* 0x000fe20000400000 */
[----:B------:R-:W-:Y:S01]  /*51b0*/  I2FP.F32.S32 R5, R6 ;  /* 0x0000000600057245 */ /* 0x000fe20000201400 */
[----:B------:R-:W-:Y:S01]  /*51c0*/  @!P5 FMUL R51, R51, 16777216 ;  /* 0x4b8000003333d820 */ /* 0x000fe20000400000 */
[----:B------:R-:W-:Y:S01]  /*51d0*/  FSEL R4, RZ, -23, P4 ;  /* 0xc1b80000ff047808 */ /* 0x000fe20002000000 */
[----:B------:R-:W-:Y:S01]  /*51e0*/  @!P5 FMUL R15, R15, 16777216 ;  /* 0x4b8000000f0fd820 */ /* 0x000fe20000400000 */
[----:B------:R-:W-:Y:S01]  /*51f0*/  I2FP.F32.S32 R9, R7 ;  /* 0x0000000700097245 */ /* 0x000fe20000201400 */
[----:B------:R-:W-:Y:S01]  /*5200*/  FFMA.FTZ R2, R5, 1.1920928955078125e-07, R2 ;  /* 0x3400000005027823 */ /* 0x000fe20000010002 */
[----:B------:R-:W-:Y:S01]  /*5210*/  FSEL R24, R11, R24, P2 ;  /* 0x000000180b187208 */ /* 0x000fe20001000000 */
[----:B------:R-:W0:Y:S01]  /*5220*/  MUFU.RCP R5, R65 ;  /* 0x0000004100057308 */ /* 0x000e220000001000 */
[----:B------:R-:W-:Y:S01]  /*5230*/  @!P5 FMUL R47, R47, 16777216 ;  /* 0x4b8000002f2fd820 */ /* 0x000fe20000400000 */
[----:B------:R-:W-:Y:S01]  /*5240*/  FFMA.FTZ R11, R9, 1.1920928955078125e-07, R4 ;  /* 0x34000000090b7823 */ /* 0x000fe20000010004 */
[----:B------:R-:W-:Y:S01]  /*5250*/  @!P5 FMUL R17, R17, 16777216 ;  /* 0x4b8000001111d820 */ /* 0x000fe20000400000 */
[----:B------:R-:W-:Y:S01]  /*5260*/  @!P5 FMUL R43, R43, 16777216 ;  /* 0x4b8000002b2bd820 */ /* 0x000fe20000400000 */
[----:B------:R-:W-:Y:S01]  /*5270*/  @!P5 FMUL R19, R19, 16777216 ;  /* 0x4b8000001313d820 */ /* 0x000fe20000400000 */
[----:B------:R-:W-:Y:S01]  /*5280*/  @!P5 FMUL R39, R39, 16777216 ;  /* 0x4b8000002727d820 */ /* 0x000fe20000400000 */
[----:B------:R-:W-:Y:S01]  /*5290*/  @!P5 FMUL R57, R57, 16777216 ;  /* 0x4b8000003939d820 */ /* 0x000fe20000400000 */
[----:B------:R-:W2:Y:S01]  /*52a0*/  MUFU.RCP R4, R21 ;  /* 0x0000001500047308 */ /* 0x000ea20000001000 */
[----:B------:R-:W-:Y:S01]  /*52b0*/  @!P5 FMUL R35, R35, 16777216 ;  /* 0x4b8000002323d820 */ /* 0x000fe20000400000 */
[----:B------:R-:W-:Y:S01]  /*52c0*/  @!P5 FMUL R59, R59, 16777216 ;  /* 0x4b8000003b3bd820 */ /* 0x000fe20000400000 */
[----:B------:R-:W-:Y:S01]  /*52d0*/  @!P5 FMUL R31, R31, 16777216 ;  /* 0x4b8000001f1fd820 */ /* 0x000fe20000400000 */
[----:B------:R-:W-:Y:S01]  /*52e0*/  @!P5 FMUL R61, R61, 16777216 ;  /* 0x4b8000003d3dd820 */ /* 0x000fe20000400000 */
[----:B------:R-:W-:Y:S01]  /*52f0*/  @!P5 FMUL R27, R27, 16777216 ;  /* 0x4b8000001b1bd820 */ /* 0x000fe20000400000 */
[----:B------:R-:W-:Y:S01]  /*5300*/  @!P5 FMUL R63, R63, 16777216 ;  /* 0x4b8000003f3fd820 */ /* 0x000fe20000400000 */
[----:B------:R-:W-:Y:S01]  /*5310*/  @!P1 FMUL R44, R44, 16777216 ;  /* 0x4b8000002c2c9820 */ /* 0x000fe20000400000 */
[----:B------:R-:W-:Y:S01]  /*5320*/  @!P1 FMUL R40, R40, 16777216 ;  /* 0x4b80000028289820 */ /* 0x000fe20000400000 */
[----:B------:R-:W-:-:S02]  /*5330*/  IMAD R29, R62, 0x4, R41 ;  /* 0x000000043e1d7824 */ /* 0x000fc400078e0229 */
[----:B------:R-:W-:Y:S01]  /*5340*/  @!P1 FMUL R52, R52, 16777216 ;  /* 0x4b80000034349820 */ /* 0x000fe20000400000 */
[----:B------:R-:W-:Y:S01]  /*5350*/  @!P1 FMUL R48, R48, 16777216 ;  /* 0x4b80000030309820 */ /* 0x000fe20000400000 */
[----:B------:R-:W-:Y:S01]  /*5360*/  @!P1 FMUL R36, R36, 16777216 ;  /* 0x4b80000024249820 */ /* 0x000fe20000400000 */
[----:B------:R-:W-:Y:S01]  /*5370*/  @!P1 FMUL R16, R16, 16777216 ;  /* 0x4b80000010109820 */ /* 0x000fe20000400000 */
[----:B------:R-:W-:Y:S01]  /*5380*/  @!P1 FMUL R50, R50, 16777216 ;  /* 0x4b80000032329820 */ /* 0x000fe20000400000 */
[----:B------:R-:W-:Y:S01]  /*5390*/  @!P1 FMUL R24, R24, 16777216 ;  /* 0x4b80000018189820 */ /* 0x000fe20000400000 */
[C---:B0-----:R-:W-:Y:S01]  /*53a0*/  FMUL R18, R5.reuse, R44 ;  /* 0x0000002c05127220 */ /* 0x041fe20000400000 */
[C---:B--2---:R-:W-:Y:S01]  /*53b0*/  FMUL R55, R4.reuse, R55 ;  /* 0x0000003704377220 */ /* 0x044fe20000400000 */
[C---:B------:R-:W-:Y:S01]  /*53c0*/  FMUL R20, R4.reuse, R13 ;  /* 0x0000000d04147220 */ /* 0x040fe20000400000 */
        /* <DEDUP_REMOVED lines=13> */
[----:B------:R-:W-:Y:S01]  /*54a0*/  FMUL R56, R4, R63 ;  /* 0x0000003f04387220 */ /* 0x000fe20000400000 */
[----:B------:R-:W-:Y:S01]  /*54b0*/  FMUL R9, R5, R40 ;  /* 0x0000002805097220 */ /* 0x000fe20000400000 */
[----:B------:R-:W-:-:S02]  /*54c0*/  IMAD R33, R62, 0x4, R29 ;  /* 0x000000043e217824 */ /* 0x000fc400078e021d */
[C---:B------:R-:W-:Y:S01]  /*54d0*/  FMUL R19, R5.reuse, R52 ;  /* 0x0000003405137220 */ /* 0x040fe20000400000 */
[C---:B------:R-:W-:Y:S01]  /*54e0*/  FMUL R50, R5.reuse, R50 ;  /* 0x0000003205327220 */ /* 0x040fe20000400000 */
[C---:B------:R-:W-:Y:S01]  /*54f0*/  FMUL R13, R5.reuse, R24 ;  /* 0x00000018050d7220 */ /* 0x040fe20000400000 */
[C---:B------:R-:W-:Y:S01]  /*5500*/  FMUL R17, R5.reuse, R36 ;  /* 0x0000002405117220 */ /* 0x040fe20000400000 */
[C---:B------:R-:W-:Y:S01]  /*5510*/  FMUL R4, R5.reuse, R16 ;  /* 0x0000001005047220 */ /* 0x040fe20000400000 */
[C---:B------:R-:W-:Y:S01]  /*5520*/  FMUL R48, R5.reuse, R48 ;  /* 0x0000003005307220 */ /* 0x040fe20000400000 */
[----:B------:R-:W-:Y:S01]  /*5530*/  ULEA UR6, UR8, UR4, 0x4 ;  /* 0x0000000408067291 */ /* 0x000fe2000f8e203f */
[----:B------:R-:W-:Y:S01]  /*5540*/  @!P1 FMUL R14, R14, 16777216 ;  /* 0x4b8000000e0e9820 */ /* 0x000fe20000400000 */
[----:B------:R-:W-:Y:S01]  /*5550*/  @!P1 FMUL R30, R30, 16777216 ;  /* 0x4b8000001e1e9820 */ /* 0x000fe20000400000 */
[----:B------:R-:W-:Y:S01]  /*5560*/  IMAD R45, R62, 0x4, R33 ;  /* 0x000000043e2d7824 */ /* 0x000fe200078e0221 */
[----:B------:R-:W-:Y:S01]  /*5570*/  F2FP.F16.F32.PACK_AB R18, R18, R9 ;  /* 0x000000091212723e */ /* 0x000fe200000000ff */
[C---:B------:R-:W-:Y:S01]  /*5580*/  FMUL R14, R5.reuse, R14 ;  /* 0x0000000e050e7220 */ /* 0x040fe20000400000 */
[----:B------:R-:W-:Y:S01]  /*5590*/  F2FP.F16.F32.PACK_AB R16, R50, R13 ;  /* 0x0000000d3210723e */ /* 0x000fe200000000ff */
[----:B------:R-:W-:Y:S01]  /*55a0*/  FMUL R9, R5, R30 ;  /* 0x0000001e05097220 */ /* 0x000fe20000400000 */
[----:B------:R-:W-:Y:S01]  /*55b0*/  F2FP.F16.F32.PACK_AB R17, R17, R4 ;  /* 0x000000041111723e */ /* 0x000fe200000000ff */
[----:B------:R-:W-:Y:S01]  /*55c0*/  IMAD.IADD R6, R77, 0x1, -R6 ;  /* 0x000000014d067824 */ /* 0x000fe200078e0a06 */
[----:B------:R-:W-:Y:S01]  /*55d0*/  F2FP.F16.F32.PACK_AB R19, R19, R48 ;  /* 0x000000301313723e */ /* 0x000fe200000000ff */
[----:B------:R-:W-:Y:S01]  /*55e0*/  BAR.SYNC.DEFER_BLOCKING 0x0 ;  /* 0x0000000000007b1d */ /* 0x000fe20000010000 */
[----:B------:R-:W-:-:S02]  /*55f0*/  IMAD R49, R62, 0x4, R45 ;  /* 0x000000043e317824 */ /* 0x000fc400078e022d */
[----:B------:R-:W-:Y:S01]  /*5600*/  @!P1 FMUL R10, R10, 16777216 ;  /* 0x4b8000000a0a9820 */ /* 0x000fe20000400000 */
[----:B------:R-:W-:Y:S01]  /*5610*/  F2FP.F16.F32.PACK_AB R14, R14, R9 ;  /* 0x000000090e0e723e */ /* 0x000fe200000000ff */
[----:B------:R-:W-:Y:S01]  /*5620*/  FADD R9, R6, -1 ;  /* 0xbf80000006097421 */ /* 0x000fe20000000000 */
[----:B------:R-:W-:Y:S02]  /*5630*/  IMAD R53, R62, 0x4, R49 ;  /* 0x000000043e357824 */ /* 0x000fe400078e0231 */
[C---:B------:R-:W-:Y:S01]  /*5640*/  FMUL R15, R5.reuse, R10 ;  /* 0x0000000a050f7220 */ /* 0x040fe20000400000 */
[----:B------:R-:W-:Y:S02]  /*5650*/  IMAD.IADD R7, R64, 0x1, -R7 ;  /* 0x0000000140077824 */ /* 0x000fe400078e0a07 */
[----:B------:R-:W-:Y:S01]  /*5660*/  @!P1 FMUL R12, R12, 16777216 ;  /* 0x4b8000000c0c9820 */ /* 0x000fe20000400000 */
[----:B------:R-:W-:Y:S02]  /*5670*/  IMAD R27, R62, 0x4, R53 ;  /* 0x000000043e1b7824 */ /* 0x000fe400078e0235 */
[----:B------:R-:W-:Y:S01]  /*5680*/  @!P1 FMUL R46, R46, 16777216 ;  /* 0x4b8000002e2e9820 */ /* 0x000fe20000400000 */
[----:B------:R-:W-:Y:S01]  /*5690*/  @!P1 FMUL R34, R34, 16777216 ;  /* 0x4b80000022229820 */ /* 0x000fe20000400000 */
[----:B------:R-:W-:Y:S01]  /*56a0*/  FMUL R24, R5, R12 ;  /* 0x0000000c05187220 */ /* 0x000fe20000400000 */
[----:B------:R-:W-:-:S02]  /*56b0*/  IMAD R35, R62, 0x4, R27 ;  /* 0x000000043e237824 */ /* 0x000fc400078e021b */
[C---:B------:R-:W-:Y:S01]  /*56c0*/  FMUL R12, R5.reuse, R46 ;  /* 0x0000002e050c7220 */ /* 0x040fe20000400000 */
[----:B------:R-:W-:Y:S01]  /*56d0*/  @!P1 FMUL R42, R42, 16777216 ;  /* 0x4b8000002a2a9820 */ /* 0x000fe20000400000 */
[----:B------:R-:W-:Y:S01]  /*56e0*/  @!P1 FMUL R58, R58, 16777216 ;  /* 0x4b8000003a3a9820 */ /* 0x000fe20000400000 */
[C---:B------:R-:W-:Y:S02]  /*56f0*/  IMAD R40, R62.reuse, 0x4, R35 ;  /* 0x000000043e287824 */ /* 0x040fe400078e0223 */
[C---:B------:R-:W-:Y:S01]  /*5700*/  FMUL R13, R5.reuse, R34 ;  /* 0x00000022050d7220 */ /* 0x040fe20000400000 */
[C---:B------:R-:W-:Y:S01]  /*5710*/  FMUL R42, R5.reuse, R42 ;  /* 0x0000002a052a7220 */ /* 0x040fe20000400000 */
[----:B------:R-:W-:Y:S01]  /*5720*/  FMUL R25, R5, R58 ;  /* 0x0000003a05197220 */ /* 0x000fe20000400000 */
[C---:B------:R-:W-:Y:S01]  /*5730*/  IMAD R43, R62.reuse, 0x4, R40 ;  /* 0x000000043e2b7824 */ /* 0x040fe200078e0228 */
[----:B------:R-:W-:Y:S01]  /*5740*/  F2FP.F16.F32.PACK_AB R4, R61, R56 ;  /* 0x000000383d04723e */ /* 0x000fe200000000ff */
[----:B------:R-:W-:Y:S01]  /*5750*/  USHF.R.U32.HI UR8, URZ, 0x2, UR8 ;  /* 0x000000023f087899 */ /* 0x000fe20008011608 */
[----:B------:R0:W-:Y:S01]  /*5760*/  STS.128 [R60+UR6], R16 ;  /* 0x000000103c007988 */ /* 0x0001e20008000c06 */
[----:B------:R-:W-:Y:S01]  /*5770*/  IMAD R44, R62, 0x4, R43 ;  /* 0x000000043e2c7824 */ /* 0x000fe200078e022b */
[----:B------:R-:W-:-:S02]  /*5780*/  F2FP.F16.F32.PACK_AB R5, R57, R38 ;  /* 0x000000263905723e */ /* 0x000fc400000000ff */
[----:B------:R-:W-:Y:S01]  /*5790*/  F2FP.F16.F32.PACK_AB R6, R23, R28 ;  /* 0x0000001c1706723e */ /* 0x000fe200000000ff */
[----:B------:R-:W-:Y:S01]  /*57a0*/  IMAD R46, R62, 0x4, R44 ;  /* 0x000000043e2e7824 */ /* 0x000fe200078e022c */
[----:B------:R-:W-:Y:S02]  /*57b0*/  ISETP.GE.U32.AND P1, PT, R77, 0x7f800000, PT ;  /* 0x7f8000004d00780c */ /* 0x000fe40003f26070 */
[----:B------:R-:W-:Y:S01]  /*57c0*/  F2FP.F16.F32.PACK_AB R12, R12, R25 ;  /* 0x000000190c0c723e */ /* 0x000fe200000000ff */
[C---:B------:R-:W-:Y:S01]  /*57d0*/  IMAD R48, R62.reuse, 0x4, R46 ;  /* 0x000000043e307824 */ /* 0x040fe200078e022e */
[----:B------:R-:W-:Y:S02]  /*57e0*/  F2FP.F16.F32.PACK_AB R13, R13, R42 ;  /* 0x0000002a0d0d723e */ /* 0x000fe400000000ff */
[----:B------:R-:W-:Y:S01]  /*57f0*/  F2FP.F16.F32.PACK_AB R15, R15, R24 ;  /* 0x000000180f0f723e */ /* 0x000fe200000000ff */
[----:B------:R-:W-:Y:S01]  /*5800*/  IMAD R50, R62, 0x4, R48 ;  /* 0x000000043e327824 */ /* 0x000fe200078e0230 */
[----:B------:R-:W-:Y:S01]  /*5810*/  F2FP.F16.F32.PACK_AB R72, R31, R54 ;  /* 0x000000361f48723e */ /* 0x000fe200000000ff */
[----:B0-----:R-:W-:-:S02]  /*5820*/  IMAD.MOV.U32 R17, RZ, RZ, 0x3dc6b27f ;  /* 0x3dc6b27fff117424 */ /* 0x001fc400078e00ff */
[----:B------:R-:W-:Y:S01]  /*5830*/  FADD R16, R7, -1 ;  /* 0xbf80000007107421 */ /* 0x000fe20000000000 */
[----:B------:R-:W-:Y:S01]  /*5840*/  IMAD R51, R62, 0x4, R50 ;  /* 0x000000043e337824 */ /* 0x000fe200078e0232 */
[----:B------:R-:W-:Y:S01]  /*5850*/  F2FP.F16.F32.PACK_AB R73, R39, R32 ;  /* 0x000000202749723e */ /* 0x000fe200000000ff */
[-C--:B------:R-:W-:Y:S01]  /*5860*/  FFMA.FTZ R10, R9, R17.reuse, -0.16845393180847167969 ;  /* 0xbe2c7f30090a7423 */ /* 0x080fe20000010011 */
[----:B------:R-:W-:Y:S01]  /*5870*/  FFMA.FTZ R7, R16, R17, -0.16845393180847167969 ;  /* 0xbe2c7f3010077423 */ /* 0x000fe20000010011 */
[----:B------:R-:W-:Y:S01]  /*5880*/  IMAD R52, R62, 0x4, R51 ;  /* 0x000000043e347824 */ /* 0x000fe200078e0233 */
[----:B------:R-:W-:Y:S01]  /*5890*/  F2FP.F16.F32.PACK_AB R74, R47, R26 ;  /* 0x0000001a2f4a723e */ /* 0x000fe200000000ff */
[----:B------:R-:W-:Y:S01]  /*58a0*/  FFMA.FTZ R10, R9, R10, 0.1716887056827545166 ;  /* 0x3e2fcf2a090a7423 */ /* 0x000fe2000001000a */
[----:B------:R-:W-:Y:S01]  /*58b0*/  FFMA.FTZ R17, R16, R7, 0.1716887056827545166 ;  /* 0x3e2fcf2a10117423 */ /* 0x000fe20000010007 */
[----:B------:R-:W-:Y:S01]  /*58c0*/  F2FP.F16.F32.PACK_AB R7, R20, R21 ;  /* 0x000000151407723e */ /* 0x000fe200000000ff */
[----:B------:R-:W-:-:S02]  /*58d0*/  IMAD R56, R62, 0x4, R52 ;  /* 0x000000043e387824 */ /* 0x000fc400078e0234 */
[----:B------:R-:W-:Y:S01]  /*58e0*/  FFMA.FTZ R10, R9, R10, -0.17900948226451873779 ;  /* 0xbe374e43090a7423 */ /* 0x000fe2000001000a */
[C---:B------:R-:W-:Y:S01]  /*58f0*/  FFMA.FTZ R17, R16.reuse, R17, -0.17900948226451873779 ;  /* 0xbe374e4310117423 */ /* 0x040fe20000010011 */
[----:B------:R-:W-:Y:S01]  /*5900*/  F2FP.F16.F32.PACK_AB R75, R55, R22 ;  /* 0x00000016374b723e */ /* 0x000fe200000000ff */
[----:B------:R0:W-:Y:S01]  /*5910*/  STS.128 [R60+UR6+0x80], R4 ;  /* 0x000080043c007988 */ /* 0x0001e20008000c06 */
[C---:B------:R-:W-:Y:S01]  /*5920*/  FFMA.FTZ R10, R9.reuse, R10, 0.20512372255325317383 ;  /* 0x3e520bf4090a7423 */ /* 0x040fe2000001000a */
[----:B------:R-:W-:Y:S01]  /*5930*/  FFMA.FTZ R17, R16, R17, 0.20512372255325317383 ;  /* 0x3e520bf410117423 */ /* 0x000fe20000010011 */
[----:B------:R-:W-:Y:S01]  /*5940*/  IMAD R57, R62, 0x4, R56 ;  /* 0x000000043e397824 */ /* 0x000fe200078e0238 */
[----:B------:R-:W-:Y:S01]  /*5950*/  ISETP.GE.U32.AND P3, PT, R64, 0x7f800000, PT ;  /* 0x7f8000004000780c */ /* 0x000fe20003f66070 */
[C---:B------:R-:W-:Y:S01]  /*5960*/  FFMA.FTZ R10, R9.reuse, R10, -0.24046532809734344482 ;  /* 0xbe763c8b090a7423 */ /* 0x040fe2000001000a */
[----:B------:R-:W-:Y:S01]  /*5970*/  FFMA.FTZ R17, R16, R17, -0.24046532809734344482 ;  /* 0xbe763c8b10117423 */ /* 0x000fe20000010011 */
[----:B------:R-:W-:Y:S01]  /*5980*/  IMAD R58, R62, 0x4, R57 ;  /* 0x000000043e3a7824 */ /* 0x000fe200078e0239 */
[----:B------:R-:W-:Y:S01]  /*5990*/  STS.128 [R60+UR6+0x400], R12 ;  /* 0x0004000c3c007988 */ /* 0x000fe20008000c06 */
[C---:B------:R-:W-:Y:S01]  /*59a0*/  FFMA.FTZ R10, R9.reuse, R10, 0.28857114911079406738 ;  /* 0x3e93bf99090a7423 */ /* 0x040fe2000001000a */
[----:B------:R-:W-:Y:S01]  /*59b0*/  FFMA.FTZ R17, R16, R17, 0.28857114911079406738 ;  /* 0x3e93bf9910117423 */ /* 0x000fe20000010011 */
[----:B------:R-:W-:Y:S01]  /*59c0*/  IMAD R59, R62, 0x4, R58 ;  /* 0x000000043e3b7824 */ /* 0x000fe200078e023a */
[----:B------:R2:W-:Y:S01]  /*59d0*/  STS.128 [R60+UR6+0x480], R72 ;  /* 0x000480483c007988 */ /* 0x0005e20008000c06 */
[C---:B------:R-:W-:Y:S01]  /*59e0*/  FFMA.FTZ R10, R9.reuse, R10, -0.36067417263984680176 ;  /* 0xbeb8aa49090a7423 */ /* 0x040fe2000001000a */
[C---:B------:R-:W-:Y:S01]  /*59f0*/  FFMA.FTZ R17, R16.reuse, R17, -0.36067417263984680176 ;  /* 0xbeb8aa4910117423 */ /* 0x040fe20000010011 */
[----:B------:R-:W-:Y:S01]  /*5a00*/  ULDC.64 UR6, c[0x0][0x270] ;  /* 0x00009c0000067ab9 */ /* 0x000fe20000000a00 */
[----:B0-----:R-:W2:Y:S01]  /*5a10*/  LDC.64 R6, c[0x0][0x228] ;  /* 0x00008a00ff067b82 */ /* 0x001ea20000000a00 */
[----:B------:R-:W-:Y:S01]  /*5a20*/  FFMA.FTZ R10, R9, R10, 0.48089820146560668945 ;  /* 0x3ef6384a090a7423 */ /* 0x000fe2000001000a */
[----:B------:R-:W-:Y:S01]  /*5a30*/  FFMA.FTZ R17, R16, R17, 0.48089820146560668945 ;  /* 0x3ef6384a10117423 */ /* 0x000fe20000010011 */
[----:B-1----:R-:W-:Y:S01]  /*5a40*/  UIMAD UR6, UR10, UR6, URZ ;  /* 0x000000060a0672a4 */ /* 0x002fe2000f8e023f */
[----:B------:R-:W-:-:S02]  /*5a50*/  IMAD R61, R62, 0x4, R59 ;  /* 0x000000043e3d7824 */ /* 0x000fc400078e023b */
[C---:B------:R-:W-:Y:S01]  /*5a60*/  FFMA.FTZ R10, R9.reuse, R10, -0.72134751081466674805 ;  /* 0xbf38aa3b090a7423 */ /* 0x040fe2000001000a */
[----:B------:R-:W-:Y:S01]  /*5a70*/  FFMA.FTZ R17, R16, R17, -0.72134751081466674805 ;  /* 0xbf38aa3b10117423 */ /* 0x000fe20000010011 */
[----:B------:R-:W-:Y:S01]  /*5a80*/  USHF.L.U32 UR9, UR6, 0x1, URZ ;  /* 0x0000000106097899 */ /* 0x000fe2000800063f */
[----:B------:R-:W-:Y:S02]  /*5a90*/  IMAD R63, R62, 0x4, R61 ;  /* 0x000000043e3f7824 */ /* 0x000fe400078e023d */
[----:B------:R-:W-:Y:S01]  /*5aa0*/  FMUL R10, R9, R10 ;  /* 0x0000000a090a7220 */ /* 0x000fe20000400000 */
[----:B------:R-:W-:Y:S01]  /*5ab0*/  FMUL R17, R16, R17 ;  /* 0x0000001110117220 */ /* 0x000fe20000400000 */
[----:B------:R-:W-:Y:S01]  /*5ac0*/  LOP3.LUT R80, R3, UR8, RZ, 0x3c, !PT ;  /* 0x0000000803507c12 */ /* 0x000fe2000f8e3cff */
[----:B------:R-:W-:Y:S02]  /*5ad0*/  IMAD R65, R62, 0x4, R63 ;  /* 0x000000043e417824 */ /* 0x000fe400078e023f */
[----:B------:R-:W-:Y:S01]  /*5ae0*/  FMUL R10, R9, R10 ;  /* 0x0000000a090a7220 */ /* 0x000fe20000400000 */
[----:B------:R-:W-:Y:S01]  /*5af0*/  FMUL R17, R16, R17 ;  /* 0x0000001110117220 */ /* 0x000fe20000400000 */
[----:B------:R-:W-:Y:S01]  /*5b00*/  BAR.SYNC.DEFER_BLOCKING 0x0 ;  /* 0x0000000000007b1d */ /* 0x000fe20000010000 */
[----:B------:R-:W-:-:S02]  /*5b10*/  IMAD R67, R62, 0x4, R65 ;  /* 0x000000043e437824 */ /* 0x000fc400078e0241 */
[----:B------:R-:W-:Y:S01]  /*5b20*/  FFMA.FTZ R9, R9, 1.4426950216293334961, R10 ;  /* 0x3fb8aa3b09097823 */ /* 0x000fe2000001000a */
[----:B------:R-:W-:Y:S01]  /*5b30*/  FFMA.FTZ R16, R16, 1.4426950216293334961, R17 ;  /* 0x3fb8aa3b10107823 */ /* 0x000fe20000010011 */
[----:B------:R-:W-:Y:S01]  /*5b40*/  FSETP.NEU.AND P2, PT, R77, RZ, PT ;  /* 0x000000ff4d00720b */ /* 0x000fe20003f4d000 */
[----:B------:R-:W-:Y:S02]  /*5b50*/  IMAD R69, R62, 0x4, R67 ;  /* 0x000000043e457824 */ /* 0x000fe400078e0243 */
[----:B------:R-:W-:Y:S01]  /*5b60*/  FADD R9, R2, R9 ;  /* 0x0000000902097221 */ /* 0x000fe20000000000 */
[----:B------:R-:W-:Y:S02]  /*5b70*/  @P1 IMAD.MOV.U32 R2, RZ, RZ, 0x7f800000 ;  /* 0x7f800000ff021424 */ /* 0x000fe400078e00ff */
[----:B------:R-:W-:Y:S01]  /*5b80*/  FADD R76, R11, R16 ;  /* 0x000000100b4c7221 */ /* 0x000fe20000000000 */
[----:B------:R-:W-:Y:S01]  /*5b90*/  @P3 IMAD.MOV.U32 R11, RZ, RZ, 0x7f800000 ;  /* 0x7f800000ff0b3424 */ /* 0x000fe200078e00ff */
[----:B------:R-:W-:Y:S01]  /*5ba0*/  LOP3.LUT R84, R80, 0x40, RZ, 0x3c, !PT ;  /* 0x0000004050547812 */ /* 0x000fe200078e3cff */
[----:B------:R-:W-:Y:S01]  /*5bb0*/  @P1 FFMA.FTZ R9, R77, R2, +INF ;  /* 0x7f8000004d091423 */ /* 0x000fe20000010002 */
[----:B------:R-:W-:Y:S01]  /*5bc0*/  IMAD R2, R251, UR7, RZ ;  /* 0x00000007fb027c24 */ /* 0x000fe2000f8e02ff */
[----:B------:R-:W-:Y:S01]  /*5bd0*/  UIMAD.WIDE UR6, UR6, 0x2, URZ ;  /* 0x00000002060678a5 */ /* 0x000fe2000f8e023f */
[----:B------:R-:W-:Y:S01]  /*5be0*/  @P3 FFMA.FTZ R76, R64, R11, +INF ;  /* 0x7f800000404c3423 */ /* 0x000fe2000001000b */
[----:B------:R-:W-:Y:S01]  /*5bf0*/  IMAD R71, R62, 0x4, R69 ;  /* 0x000000043e477824 */ /* 0x000fe200078e0245 */
[----:B------:R-:W-:Y:S01]  /*5c00*/  FSETP.NEU.AND P1, PT, R64, RZ, PT ;  /* 0x000000ff4000720b */ /* 0x000fe20003f2d000 */
[----:B------:R-:W-:-:S02]  /*5c10*/  IMAD.SHL.U32 R5, R2, 0x2, RZ ;  /* 0x0000000202057824 */ /* 0x000fc400078e00ff */
[----:B------:R-:W-:Y:S01]  /*5c20*/  IMAD.HI R2, R2, 0x2, RZ ;  /* 0x0000000202027827 */ /* 0x000fe200078e02ff */
[----:B------:R-:W-:Y:S02]  /*5c30*/  ULDC UR6, c[0x0][0x27c] ;  /* 0x00009f0000067ab9 */ /* 0x000fe40000000800 */
[----:B--2---:R-:W-:Y:S01]  /*5c40*/  IADD3 R74, P3, P4, R5, UR9, R6 ;  /* 0x00000009054a7c10 */ /* 0x004fe2000fc7e006 */
[----:B------:R-:W-:Y:S01]  /*5c50*/  IMAD R73, R62, 0x4, R71 ;  /* 0x000000043e497824 */ /* 0x000fe200078e0247 */
[----:B------:R-:W-:Y:S01]  /*5c60*/  LDS.128 R12, [R84+UR4] ;  /* 0x00000004540c7984 */ /* 0x000fe20008000c00 */
[----:B------:R-:W-:Y:S01]  /*5c70*/  UIMAD UR6, UR10, UR6, URZ ;  /* 0x000000060a0672a4 */ /* 0x000fe2000f8e023f */
[----:B------:R-:W-:Y:S01]  /*5c80*/  IADD3.X R82, R2, UR7, R7, P3, P4 ;  /* 0x0000000702527c10 */ /* 0x000fe20009fe8407 */
[C---:B------:R-:W-:Y:S01]  /*5c90*/  IMAD R75, R62.reuse, 0x4, R73 ;  /* 0x000000043e4b7824 */ /* 0x040fe200078e0249 */
[-C--:B------:R-:W-:Y:S01]  /*5ca0*/  LEA R2, P5, R37, R74.reuse, 0x1 ;  /* 0x0000004a25027211 */ /* 0x080fe200078a08ff */
[----:B------:R-:W0:Y:S01]  /*5cb0*/  LDS.128 R4, [R80+UR4] ;  /* 0x0000000450047984 */ /* 0x000e220008000c00 */
[-C--:B------:R-:W-:Y:S01]  /*5cc0*/  LEA R10, P6, R41, R74.reuse, 0x1 ;  /* 0x0000004a290a7211 */ /* 0x080fe200078c08ff */
[C---:B------:R-:W-:Y:S01]  /*5cd0*/  IMAD R77, R62.reuse, 0x4, R75 ;  /* 0x000000043e4d7824 */ /* 0x040fe200078e024b */
[-C--:B------:R-:W-:Y:S01]  /*5ce0*/  LEA R16, P3, R29, R74.reuse, 0x1 ;  /* 0x0000004a1d107211 */ /* 0x080fe200078608ff */
[----:B------:R-:W1:Y:S01]  /*5cf0*/  LDS.128 R84, [R84+UR4+0x800] ;  /* 0x0008000454547984 */ /* 0x000e620008000c00 */
[----:B------:R-:W-:Y:S01]  /*5d00*/  LEA R18, P4, R33, R74, 0x1 ;  /* 0x0000004a21127211 */ /* 0x000fe200078808ff */
[C---:B------:R-:W-:Y:S01]  /*5d10*/  IMAD R78, R62.reuse, 0x4, R77 ;  /* 0x000000043e4e7824 */ /* 0x040fe200078e024d */
[-C--:B------:R-:W-:Y:S01]  /*5d20*/  LEA.HI.X.SX32 R3, R37, R82.reuse, 0x1, P5 ;  /* 0x0000005225037211 */ /* 0x080fe200028f0eff */
[----:B------:R-:W-:Y:S01]  /*5d30*/  USHF.L.U32 UR8, UR6, 0x2, URZ ;  /* 0x0000000206087899 */ /* 0x000fe2000800063f */
[-C--:B------:R-:W-:Y:S01]  /*5d40*/  LEA.HI.X.SX32 R11, R41, R82.reuse, 0x1, P6 ;  /* 0x00000052290b7211 */ /* 0x080fe200030f0eff */
[----:B------:R-:W-:Y:S01]  /*5d50*/  IMAD R79, R62, 0x4, R78 ;  /* 0x000000043e4f7824 */ /* 0x000fe200078e024e */
[----:B------:R-:W-:Y:S01]  /*5d60*/  LEA.HI.X.SX32 R17, R29, R82, 0x1, P3 ;  /* 0x000000521d117211 */ /* 0x000fe200018f0eff */
[----:B------:R-:W-:Y:S01]  /*5d70*/  UIMAD.WIDE UR6, UR6, 0x4, URZ ;  /* 0x00000004060678a5 */ /* 0x000fe2000f8e023f */
[----:B------:R-:W-:-:S02]  /*5d80*/  LEA R20, P5, R45, R74, 0x1 ;  /* 0x0000004a2d147211 */ /* 0x000fc400078a08ff */
[-C--:B------:R-:W-:Y:S02]  /*5d90*/  LEA R22, P6, R49, R74.reuse, 0x1 ;  /* 0x0000004a31167211 */ /* 0x080fe400078c08ff */
[----:B------:R-:W-:Y:S02]  /*5da0*/  LEA R24, P3, R53, R74, 0x1 ;  /* 0x0000004a35187211 */ /* 0x000fe400078608ff */
[----:B------:R-:W-:Y:S02]  /*5db0*/  LEA.HI.X.SX32 R19, R33, R82, 0x1, P4 ;  /* 0x0000005221137211 */ /* 0x000fe400020f0eff */
[----:B------:R-:W-:Y:S02]  /*5dc0*/  LEA R26, P4, R27, R74, 0x1 ;  /* 0x0000004a1b1a7211 */ /* 0x000fe400078808ff */
[-C--:B------:R-:W-:Y:S02]  /*5dd0*/  LEA.HI.X.SX32 R21, R45, R82.reuse, 0x1, P5 ;  /* 0x000000522d157211 */ /* 0x080fe400028f0eff */
[----:B------:R-:W-:-:S02]  /*5de0*/  LEA.HI.X.SX32 R23, R49, R82, 0x1, P6 ;  /* 0x0000005231177211 */ /* 0x000fc400030f0eff */
[----:B------:R-:W-:Y:S02]  /*5df0*/  LEA.HI.X.SX32 R25, R53, R82, 0x1, P3 ;  /* 0x0000005235197211 */ /* 0x000fe400018f0eff */
[-C--:B------:R-:W-:Y:S02]  /*5e00*/  LEA R28, P5, R35, R74.reuse, 0x1 ;  /* 0x0000004a231c7211 */ /* 0x080fe400078a08ff */
[-C--:B------:R-:W-:Y:S02]  /*5e10*/  LEA R30, P6, R40, R74.reuse, 0x1 ;  /* 0x0000004a281e7211 */ /* 0x080fe400078c08ff */
[----:B------:R-:W-:Y:S02]  /*5e20*/  LEA R32, P3, R43, R74, 0x1 ;  /* 0x0000004a2b207211 */ /* 0x000fe400078608ff */
[----:B------:R-:W-:Y:S02]  /*5e30*/  LEA.HI.X.SX32 R27, R27, R82, 0x1, P4 ;  /* 0x000000521b1b7211 */ /* 0x000fe400020f0eff */
[----:B------:R-:W-:-:S02]  /*5e40*/  LEA R34, P4, R44, R74, 0x1 ;  /* 0x0000004a2c227211 */ /* 0x000fc400078808ff */
[-C--:B------:R-:W-:Y:S01]  /*5e50*/  LEA.HI.X.SX32 R29, R35, R82.reuse, 0x1, P5 ;  /* 0x00000052231d7211 */ /* 0x080fe200028f0eff */
[----:B0-----:R0:W-:Y:S01]  /*5e60*/  STG.E.U16 desc[UR60][R2.64], R4 ;  /* 0x0000000402007986 */ /* 0x0011e2000c10153c */
[-C--:B------:R-:W-:Y:S02]  /*5e70*/  LEA.HI.X.SX32 R31, R40, R82.reuse, 0x1, P6 ;  /* 0x00000052281f7211 */ /* 0x080fe400030f0eff */
[----:B------:R-:W-:Y:S01]  /*5e80*/  LEA.HI.X.SX32 R33, R43, R82, 0x1, P3 ;  /* 0x000000522b217211 */ /* 0x000fe200018f0eff */
[----:B------:R2:W-:Y:S01]  /*5e90*/  STG.E.U16 desc[UR60][R10.64], R12 ;  /* 0x0000000c0a007986 */ /* 0x0005e2000c10153c */
[-C--:B------:R-:W-:Y:S02]  /*5ea0*/  LEA R36, P5, R46, R74.reuse, 0x1 ;  /* 0x0000004a2e247211 */ /* 0x080fe400078a08ff */
[-C--:B------:R-:W-:Y:S02]  /*5eb0*/  LEA R38, P6, R48, R74.reuse, 0x1 ;  /* 0x0000004a30267211 */ /* 0x080fe400078c08ff */
[----:B------:R-:W-:-:S02]  /*5ec0*/  LEA R40, P3, R50, R74, 0x1 ;  /* 0x0000004a32287211 */ /* 0x000fc400078608ff */
[----:B------:R-:W-:Y:S02]  /*5ed0*/  LEA.HI.X.SX32 R35, R44, R82, 0x1, P4 ;  /* 0x000000522c237211 */ /* 0x000fe400020f0eff */
[----:B------:R-:W-:Y:S02]  /*5ee0*/  LEA R42, P4, R51, R74, 0x1 ;  /* 0x0000004a332a7211 */ /* 0x000fe400078808ff */
[-C--:B------:R-:W-:Y:S02]  /*5ef0*/  LEA.HI.X.SX32 R37, R46, R82.reuse, 0x1, P5 ;  /* 0x000000522e257211 */ /* 0x080fe400028f0eff */
[-C--:B------:R-:W-:Y:S02]  /*5f00*/  LEA.HI.X.SX32 R39, R48, R82.reuse, 0x1, P6 ;  /* 0x0000005230277211 */ /* 0x080fe400030f0eff */
[----:B------:R-:W-:Y:S02]  /*5f10*/  LEA.HI.X.SX32 R41, R50, R82, 0x1, P3 ;  /* 0x0000005232297211 */ /* 0x000fe400018f0eff */
        /* <DEDUP_REMOVED lines=13> */
[-C--:B------:R-:W-:Y:S02]  /*5ff0*/  LEA.HI.X.SX32 R53, R59, R82.reuse, 0x1, P5 ;  /* 0x000000523b357211 */ /* 0x080fe400028f0eff */
[-C--:B------:R-:W-:Y:S02]  /*6000*/  LEA.HI.X.SX32 R55, R61, R82.reuse, 0x1, P6 ;  /* 0x000000523d377211 */ /* 0x080fe400030f0eff */
[----:B------:R-:W-:Y:S02]  /*6010*/  LEA.HI.X.SX32 R57, R63, R82, 0x1, P3 ;  /* 0x000000523f397211 */ /* 0x000fe400018f0eff */
        /* <DEDUP_REMOVED lines=15> */
[-C--:B------:R-:W-:Y:S02]  /*6110*/  LEA.HI.X.SX32 R73, R78, R82.reuse, 0x1, P3 ;  /* 0x000000524e497211 */ /* 0x080fe400018f0eff */
[----:B------:R-:W-:Y:S02]  /*6120*/  LEA.HI.X.SX32 R75, R79, R82, 0x1, P4 ;  /* 0x000000524f4b7211 */ /* 0x000fe400020f0eff */
[----:B------:R-:W3:Y:S01]  /*6130*/  LDS.128 R80, [R80+UR4+0x800] ;  /* 0x0008000450507984 */ /* 0x000ee20008000c00 */
[----:B0-----:R-:W-:Y:S02]  /*6140*/  PRMT R3, R4, 0x7632, R3 ;  /* 0x0000763204037816 */ /* 0x001fe40000000003 */
[----:B------:R-:W-:Y:S02]  /*6150*/  PRMT R77, R12, 0x7632, R77 ;  /* 0x000076320c4d7816 */ /* 0x000fe4000000004d */
[----:B--2---:R-:W-:Y:S01]  /*6160*/  PRMT R11, R5, 0x7632, R11 ;  /* 0x00007632050b7816 */ /* 0x004fe2000000000b */
[----:B------:R0:W-:Y:S01]  /*6170*/  STG.E.U16 desc[UR60][R16.64], R3 ;  /* 0x0000000310007986 */ /* 0x0001e2000c10153c */
[----:B------:R-:W-:-:S02]  /*6180*/  PRMT R2, R6, 0x7632, R2 ;  /* 0x0000763206027816 */ /* 0x000fc40000000002 */
[----:B------:R-:W-:Y:S01]  /*6190*/  PRMT R4, R14, 0x7632, R4 ;  /* 0x000076320e047816 */ /* 0x000fe20000000004 */
[----:B------:R-:W-:Y:S04]  /*61a0*/  STG.E.U16 desc[UR60][R18.64], R77 ;  /* 0x0000004d12007986 */ /* 0x000fe8000c10153c */
[----:B------:R2:W-:Y:S01]  /*61b0*/  STG.E.U16 desc[UR60][R20.64], R5 ;  /* 0x0000000514007986 */ /* 0x0005e2000c10153c */
[----:B0-----:R-:W-:-:S03]  /*61c0*/  PRMT R17, R13, 0x7632, R17 ;  /* 0x000076320d117816 */ /* 0x001fc60000000011 */
[----:B------:R-:W-:Y:S01]  /*61d0*/  STG.E.U16 desc[UR60][R22.64], R13 ;  /* 0x0000000d16007986 */ /* 0x000fe2000c10153c */
[----:B------:R-:W-:-:S03]  /*61e0*/  FSEL R3, R76, -INF , P1 ;  /* 0xff8000004c037808 */ /* 0x000fc60000800000 */
[----:B------:R1:W-:Y:S01]  /*61f0*/  STG.E.U16 desc[UR60][R24.64], R11 ;  /* 0x0000000b18007986 */ /* 0x0003e2000c10153c */
[----:B--2---:R-:W-:-:S03]  /*6200*/  PRMT R20, R7, 0x7632, R20 ;  /* 0x0000763207147816 */ /* 0x004fc60000000014 */
[----:B------:R-:W-:Y:S01]  /*6210*/  STG.E.U16 desc[UR60][R26.64], R17 ;  /* 0x000000111a007986 */ /* 0x000fe2000c10153c */
[----:B------:R-:W-:Y:S01]  /*6220*/  PRMT R21, R15, 0x7632, R21 ;  /* 0x000076320f157816 */ /* 0x000fe20000000015 */
[----:B------:R-:W-:Y:S01]  /*6230*/  FFMA R5, R3, 0.69314718246459960938, R8 ;  /* 0x3f31721803057823 */ /* 0x000fe20000000008 */
[----:B------:R-:W-:Y:S01]  /*6240*/  IMAD.SHL.U32 R3, R251, 0x4, RZ ;  /* 0x00000004fb037824 */ /* 0x000fe200078e00ff */
[----:B------:R0:W-:Y:S04]  /*6250*/  STG.E.U16 desc[UR60][R28.64], R6 ;  /* 0x000000061c007986 */ /* 0x0001e8000c10153c */
[----:B------:R-:W-:Y:S01]  /*6260*/  STG.E.U16 desc[UR60][R30.64], R14 ;  /* 0x0000000e1e007986 */ /* 0x000fe2000c10153c */
[----:B-1----:R-:W-:Y:S01]  /*6270*/  PRMT R25, R84, 0x7632, R25 ;  /* 0x0000763254197816 */ /* 0x002fe20000000019 */
[----:B------:R-:W1:Y:S02]  /*6280*/  LDC.64 R10, c[0x0][0x230] ;  /* 0x00008c00ff0a7b82 */ /* 0x000e640000000a00 */
[----:B------:R2:W-:Y:S01]  /*6290*/  STG.E.U16 desc[UR60][R32.64], R2 ;  /* 0x0000000220007986 */ /* 0x0005e2000c10153c */
[----:B---3--:R-:W-:-:S03]  /*62a0*/  PRMT R24, R80, 0x7632, R24 ;  /* 0x0000763250187816 */ /* 0x008fc60000000018 */
[----:B------:R-:W-:Y:S01]  /*62b0*/  STG.E.U16 desc[UR60][R34.64], R4 ;  /* 0x0000000422007986 */ /* 0x000fe2000c10153c */
[----:B0-----:R-:W-:Y:S01]  /*62c0*/  PRMT R28, R81, 0x7632, R28 ;  /* 0x00007632511c7816 */ /* 0x001fe2000000001c */
[----:B------:R-:W-:Y:S01]  /*62d0*/  IMAD.HI R6, R251, 0x4, RZ ;  /* 0x00000004fb067827 */ /* 0x000fe200078e02ff */
[----:B------:R-:W-:Y:S01]  /*62e0*/  PRMT R29, R85, 0x7632, R29 ;  /* 0x00007632551d7816 */ /* 0x000fe2000000001d */
[----:B------:R0:W-:Y:S04]  /*62f0*/  STG.E.U16 desc[UR60][R36.64], R7 ;  /* 0x0000000724007986 */ /* 0x0001e8000c10153c */
[----:B------:R3:W-:Y:S01]  /*6300*/  STG.E.U16 desc[UR60][R38.64], R15 ;  /* 0x0000000f26007986 */ /* 0x0007e2000c10153c */
[----:B--2---:R-:W-:Y:S02]  /*6310*/  PRMT R32, R82, 0x7632, R32 ;  /* 0x0000763252207816 */ /* 0x004fe40000000020 */
[----:B------:R-:W-:Y:S01]  /*6320*/  PRMT R33, R86, 0x7632, R33 ;  /* 0x0000763256217816 */ /* 0x000fe20000000021 */
[----:B------:R3:W-:Y:S01]  /*6330*/  STG.E.U16 desc[UR60][R40.64], R20 ;  /* 0x0000001428007986 */ /* 0x0007e2000c10153c */
[----:B------:R-:W-:-:S03]  /*6340*/  FSEL R2, R9, -INF , P2 ;  /* 0xff80000009027808 */ /* 0x000fc60001000000 */
[----:B------:R3:W-:Y:S01]  /*6350*/  STG.E.U16 desc[UR60][R42.64], R21 ;  /* 0x000000152a007986 */ /* 0x0007e2000c10153c */
[----:B0-----:R-:W-:Y:S01]  /*6360*/  PRMT R36, R83, 0x7632, R36 ;  /* 0x0000763253247816 */ /* 0x001fe20000000024 */
[----:B------:R-:W-:Y:S01]  /*6370*/  IMAD.SHL.U32 R7, R249, 0x2, RZ ;  /* 0x00000002f9077824 */ /* 0x000fe200078e00ff */
[----:B------:R-:W-:Y:S01]  /*6380*/  PRMT R37, R87, 0x7632, R37 ;  /* 0x0000763257257816 */ /* 0x000fe20000000025 */
[----:B------:R3:W-:Y:S01]  /*6390*/  STG.E.U16 desc[UR60][R44.64], R80 ;  /* 0x000000502c007986 */ /* 0x0007e2000c10153c */
[----:B------:R-:W-:Y:S01]  /*63a0*/  FFMA R4, R2, 0.69314718246459960938, R225 ;  /* 0x3f31721802047823 */ /* 0x000fe200000000e1 */
[----:B-1----:R-:W-:Y:S02]  /*63b0*/  IADD3 R2, P1, P2, R3, UR8, R10 ;  /* 0x0000000803027c10 */ /* 0x002fe4000fa3e00a */
[----:B------:R3:W-:Y:S01]  /*63c0*/  STG.E.U16 desc[UR60][R46.64], R84 ;  /* 0x000000542e007986 */ /* 0x0007e2000c10153c */
[----:B------:R-:W-:Y:S02]  /*63d0*/  LOP3.LUT R7, R7, 0xf8, RZ, 0xc0, !PT ;  /* 0x000000f807077812 */ /* 0x000fe400078ec0ff */
[----:B------:R-:W-:Y:S01]  /*63e0*/  IADD3.X R3, R6, UR7, R11, P1, P2 ;  /* 0x0000000706037c10 */ /* 0x000fe20008fe440b */
[----:B------:R3:W-:Y:S04]  /*63f0*/  STG.E.U16 desc[UR60][R48.64], R24 ;  /* 0x0000001830007986 */ /* 0x0007e8000c10153c */
        /* <DEDUP_REMOVED lines=12> */
[----:B------:R3:W-:Y:S01]  /*64c0*/  STG.E.U16 desc[UR60][R74.64], R37 ;  /* 0x000000254a007986 */ /* 0x0007e2000c10153c */
[----:B------:R-:W-:Y:S06]  /*64d0*/  BAR.SYNC.DEFER_BLOCKING 0x0 ;  /* 0x0000000000007b1d */ /* 0x000fec0000010000 */
[----:B------:R3:W-:Y:S02]  /*64e0*/  STS.64 [R7+UR4], R4 ;  /* 0x0000000407007988 */ /* 0x0007e40008000a04 */
[----:B------:R-:W-:Y:S06]  /*64f0*/  BAR.SYNC.DEFER_BLOCKING 0x0 ;  /* 0x0000000000007b1d */ /* 0x000fec0000010000 */
[----:B------:R-:W-:Y:S05]  /*6500*/  @P0 EXIT ;  /* 0x000000000000094d */ /* 0x000fea0003800000 */
[----:B---3--:R-:W0:Y:S04]  /*6510*/  LDS R5, [R0] ;  /* 0x0000000000057984 */ /* 0x008e280000000800 */
[----:B0-----:R-:W-:Y:S01]  /*6520*/  STG.E desc[UR60][R2.64], R5 ;  /* 0x0000000502007986 */ /* 0x001fe2000c10193c */
[----:B------:R-:W-:Y:S05]  /*6530*/  EXIT ;  /* 0x000000000000794d */ /* 0x000fea0003800000 */
.L_x_2:
[----:B------:R-:W-:-:S00]  /*6540*/  BRA `(.L_x_2) ;  /* 0xfffffffc00fc7947 */ /* 0x000fc0000383ffff */
[----:B------:R-:W-:-:S00]  /*6550*/  NOP ;  /* 0x0000000000007918 */ /* 0x000fc00000000000 */
        /* <DEDUP_REMOVED lines=10> */
.L_x_3:


//--------------------- .nv.global.init           --------------------------
	.section	.nv.global.init,"aw",@progbits
.nv.global.init:
	.type		_$_str,@object
	.size		_$_str,(.L_0 - _$_str)
_$_str:
        /*0000*/ 	.byte	0x5f, 0x5f, 0x43, 0x55, 0x44, 0x41, 0x5f, 0x46, 0x54, 0x5a, 0x00
.L_0:


//--------------------- .nv.shared.attn_fwd       --------------------------
	.section	.nv.shared.attn_fwd,"aw",@nobits
	.sectionflags	@""
	.align	16
	.zero		1024


//--------------------- .nv.shared.reserved.0     --------------------------
	.section	.nv.shared.reserved.0,"aw",@nobits
	.weak		__nv_reservedSMEM_offset_0_alias
	.size		__nv_reservedSMEM_offset_0_alias, 0, 0
	.other		__nv_reservedSMEM_offset_0_alias,@"STO_CUDA_RESERVED_SHARED STV_DEFAULT"
__nv_reservedSMEM_offset_0_alias:
	.zero		0


//--------------------- .nv.constant0.attn_fwd    --------------------------
	.section	.nv.constant0.attn_fwd,"a",@progbits
	.sectionflags	@""
	.align	4
.nv.constant0.attn_fwd:
	.zero		664


//--------------------- SYMBOLS --------------------------

	.type		.nv.reservedSmem.offset0,@object
	.size		.nv.reservedSmem.offset0,0x4
